//
// Generated by NVIDIA NVVM Compiler
//
// Compiler Build ID: CL-36424714
// Cuda compilation tools, release 13.0, V13.0.88
// Based on NVVM 20.0.0
//

.version 9.0
.target sm_100
.address_size 64

	// .globl	_Z10find_nonceP6_blockPhPj
.const .align 4 .b8 k[256] = {152, 47, 138, 66, 145, 68, 55, 113, 207, 251, 192, 181, 165, 219, 181, 233, 91, 194, 86, 57, 241, 17, 241, 89, 164, 130, 63, 146, 213, 94, 28, 171, 152, 170, 7, 216, 1, 91, 131, 18, 190, 133, 49, 36, 195, 125, 12, 85, 116, 93, 190, 114, 254, 177, 222, 128, 167, 6, 220, 155, 116, 241, 155, 193, 193, 105, 155, 228, 134, 71, 190, 239, 198, 157, 193, 15, 204, 161, 12, 36, 111, 44, 233, 45, 170, 132, 116, 74, 220, 169, 176, 92, 218, 136, 249, 118, 82, 81, 62, 152, 109, 198, 49, 168, 200, 39, 3, 176, 199, 127, 89, 191, 243, 11, 224, 198, 71, 145, 167, 213, 81, 99, 202, 6, 103, 41, 41, 20, 133, 10, 183, 39, 56, 33, 27, 46, 252, 109, 44, 77, 19, 13, 56, 83, 84, 115, 10, 101, 187, 10, 106, 118, 46, 201, 194, 129, 133, 44, 114, 146, 161, 232, 191, 162, 75, 102, 26, 168, 112, 139, 75, 194, 163, 81, 108, 199, 25, 232, 146, 209, 36, 6, 153, 214, 133, 53, 14, 244, 112, 160, 106, 16, 22, 193, 164, 25, 8, 108, 55, 30, 76, 119, 72, 39, 181, 188, 176, 52, 179, 12, 28, 57, 74, 170, 216, 78, 79, 202, 156, 91, 243, 111, 46, 104, 238, 130, 143, 116, 111, 99, 165, 120, 20, 120, 200, 132, 8, 2, 199, 140, 250, 255, 190, 144, 235, 108, 80, 164, 247, 163, 249, 190, 242, 120, 113, 198};
// _ZZ10find_nonceP6_blockPhPjE6d_data has been demoted

.visible .entry _Z10find_nonceP6_blockPhPj(
	.param .u64 .ptr .align 1 _Z10find_nonceP6_blockPhPj_param_0,
	.param .u64 .ptr .align 1 _Z10find_nonceP6_blockPhPj_param_1,
	.param .u64 .ptr .align 1 _Z10find_nonceP6_blockPhPj_param_2
)
{
	.local .align 16 .b8 	__local_depot0[256];
	.reg .b64 	%SP;
	.reg .b64 	%SPL;
	.reg .pred 	%p<26>;
	.reg .b16 	%rs<83>;
	.reg .b32 	%r<1094>;
	.reg .b64 	%rd<37>;
	// demoted variable
	.shared .align 4 .b8 _ZZ10find_nonceP6_blockPhPjE6d_data[18432];
	mov.u64 	%SPL, __local_depot0;
	ld.param.u64 	%rd11, [_Z10find_nonceP6_blockPhPj_param_0];
	cvta.to.global.u64 	%rd12, %rd11;
	add.u64 	%rd1, %SPL, 0;
	add.u64 	%rd2, %SPL, 0;
	add.u64 	%rd3, %SPL, 0;
	mov.u32 	%r120, %tid.x;
	mov.u32 	%r121, _ZZ10find_nonceP6_blockPhPjE6d_data;
	mad.lo.s32 	%r122, %r120, 144, %r121;
	ld.global.u32 	%r1, [%rd12];
	ld.global.u32 	%r123, [%rd12+4];
	bfe.u32 	%r124, %r123, 0, 8;
	cvt.u16.u32 	%rs1, %r124;
	bfe.u32 	%r125, %r123, 8, 8;
	cvt.u16.u32 	%rs2, %r125;
	bfe.u32 	%r126, %r123, 16, 8;
	cvt.u16.u32 	%rs3, %r126;
	bfe.u32 	%r127, %r123, 24, 8;
	cvt.u16.u32 	%rs4, %r127;
	ld.global.u32 	%r128, [%rd12+8];
	bfe.u32 	%r129, %r128, 0, 8;
	cvt.u16.u32 	%rs5, %r129;
	bfe.u32 	%r130, %r128, 8, 8;
	cvt.u16.u32 	%rs6, %r130;
	bfe.u32 	%r131, %r128, 16, 8;
	cvt.u16.u32 	%rs7, %r131;
	bfe.u32 	%r132, %r128, 24, 8;
	cvt.u16.u32 	%rs8, %r132;
	ld.global.u32 	%r133, [%rd12+12];
	bfe.u32 	%r134, %r133, 0, 8;
	cvt.u16.u32 	%rs9, %r134;
	bfe.u32 	%r135, %r133, 8, 8;
	cvt.u16.u32 	%rs10, %r135;
	bfe.u32 	%r136, %r133, 16, 8;
	cvt.u16.u32 	%rs11, %r136;
	bfe.u32 	%r137, %r133, 24, 8;
	cvt.u16.u32 	%rs12, %r137;
	ld.global.u32 	%r138, [%rd12+16];
	bfe.u32 	%r139, %r138, 0, 8;
	cvt.u16.u32 	%rs13, %r139;
	bfe.u32 	%r140, %r138, 8, 8;
	cvt.u16.u32 	%rs14, %r140;
	bfe.u32 	%r141, %r138, 16, 8;
	cvt.u16.u32 	%rs15, %r141;
	bfe.u32 	%r142, %r138, 24, 8;
	cvt.u16.u32 	%rs16, %r142;
	ld.global.u32 	%r143, [%rd12+20];
	bfe.u32 	%r144, %r143, 0, 8;
	cvt.u16.u32 	%rs17, %r144;
	bfe.u32 	%r145, %r143, 8, 8;
	cvt.u16.u32 	%rs18, %r145;
	bfe.u32 	%r146, %r143, 16, 8;
	cvt.u16.u32 	%rs19, %r146;
	bfe.u32 	%r147, %r143, 24, 8;
	cvt.u16.u32 	%rs20, %r147;
	ld.global.u32 	%r148, [%rd12+24];
	bfe.u32 	%r149, %r148, 0, 8;
	cvt.u16.u32 	%rs21, %r149;
	bfe.u32 	%r150, %r148, 8, 8;
	cvt.u16.u32 	%rs22, %r150;
	bfe.u32 	%r151, %r148, 16, 8;
	cvt.u16.u32 	%rs23, %r151;
	bfe.u32 	%r152, %r148, 24, 8;
	cvt.u16.u32 	%rs24, %r152;
	ld.global.u32 	%r153, [%rd12+28];
	bfe.u32 	%r154, %r153, 0, 8;
	cvt.u16.u32 	%rs25, %r154;
	bfe.u32 	%r155, %r153, 8, 8;
	cvt.u16.u32 	%rs26, %r155;
	bfe.u32 	%r156, %r153, 16, 8;
	cvt.u16.u32 	%rs27, %r156;
	bfe.u32 	%r157, %r153, 24, 8;
	cvt.u16.u32 	%rs28, %r157;
	ld.global.u32 	%r158, [%rd12+32];
	bfe.u32 	%r159, %r158, 0, 8;
	cvt.u16.u32 	%rs29, %r159;
	bfe.u32 	%r160, %r158, 8, 8;
	cvt.u16.u32 	%rs30, %r160;
	bfe.u32 	%r161, %r158, 16, 8;
	cvt.u16.u32 	%rs31, %r161;
	bfe.u32 	%r162, %r158, 24, 8;
	cvt.u16.u32 	%rs32, %r162;
	ld.global.u32 	%r163, [%rd12+36];
	bfe.u32 	%r164, %r163, 0, 8;
	cvt.u16.u32 	%rs33, %r164;
	bfe.u32 	%r165, %r163, 8, 8;
	cvt.u16.u32 	%rs34, %r165;
	bfe.u32 	%r166, %r163, 16, 8;
	cvt.u16.u32 	%rs35, %r166;
	bfe.u32 	%r167, %r163, 24, 8;
	cvt.u16.u32 	%rs36, %r167;
	ld.global.u32 	%r168, [%rd12+40];
	bfe.u32 	%r169, %r168, 0, 8;
	cvt.u16.u32 	%rs37, %r169;
	bfe.u32 	%r170, %r168, 8, 8;
	cvt.u16.u32 	%rs38, %r170;
	bfe.u32 	%r171, %r168, 16, 8;
	cvt.u16.u32 	%rs39, %r171;
	bfe.u32 	%r172, %r168, 24, 8;
	cvt.u16.u32 	%rs40, %r172;
	ld.global.u32 	%r173, [%rd12+44];
	bfe.u32 	%r174, %r173, 0, 8;
	cvt.u16.u32 	%rs41, %r174;
	bfe.u32 	%r175, %r173, 8, 8;
	cvt.u16.u32 	%rs42, %r175;
	bfe.u32 	%r176, %r173, 16, 8;
	cvt.u16.u32 	%rs43, %r176;
	bfe.u32 	%r177, %r173, 24, 8;
	cvt.u16.u32 	%rs44, %r177;
	ld.global.u32 	%r178, [%rd12+48];
	bfe.u32 	%r179, %r178, 0, 8;
	cvt.u16.u32 	%rs45, %r179;
	bfe.u32 	%r180, %r178, 8, 8;
	cvt.u16.u32 	%rs46, %r180;
	bfe.u32 	%r181, %r178, 16, 8;
	cvt.u16.u32 	%rs47, %r181;
	bfe.u32 	%r182, %r178, 24, 8;
	cvt.u16.u32 	%rs48, %r182;
	ld.global.u32 	%r183, [%rd12+52];
	bfe.u32 	%r184, %r183, 0, 8;
	cvt.u16.u32 	%rs49, %r184;
	bfe.u32 	%r185, %r183, 8, 8;
	cvt.u16.u32 	%rs50, %r185;
	bfe.u32 	%r186, %r183, 16, 8;
	cvt.u16.u32 	%rs51, %r186;
	bfe.u32 	%r187, %r183, 24, 8;
	cvt.u16.u32 	%rs52, %r187;
	ld.global.u32 	%r188, [%rd12+56];
	bfe.u32 	%r189, %r188, 0, 8;
	cvt.u16.u32 	%rs53, %r189;
	bfe.u32 	%r190, %r188, 8, 8;
	cvt.u16.u32 	%rs54, %r190;
	bfe.u32 	%r191, %r188, 16, 8;
	cvt.u16.u32 	%rs55, %r191;
	bfe.u32 	%r192, %r188, 24, 8;
	cvt.u16.u32 	%rs56, %r192;
	ld.global.u32 	%r193, [%rd12+60];
	bfe.u32 	%r194, %r193, 0, 8;
	cvt.u16.u32 	%rs57, %r194;
	bfe.u32 	%r195, %r193, 8, 8;
	cvt.u16.u32 	%rs58, %r195;
	bfe.u32 	%r196, %r193, 16, 8;
	cvt.u16.u32 	%rs59, %r196;
	bfe.u32 	%r197, %r193, 24, 8;
	cvt.u16.u32 	%rs60, %r197;
	ld.global.u32 	%r198, [%rd12+64];
	bfe.u32 	%r199, %r198, 0, 8;
	cvt.u16.u32 	%rs61, %r199;
	bfe.u32 	%r200, %r198, 8, 8;
	cvt.u16.u32 	%rs62, %r200;
	bfe.u32 	%r201, %r198, 16, 8;
	cvt.u16.u32 	%rs63, %r201;
	bfe.u32 	%r202, %r198, 24, 8;
	cvt.u16.u32 	%rs64, %r202;
	ld.global.u32 	%r2, [%rd12+68];
	ld.global.u32 	%r3, [%rd12+72];
	ld.global.u32 	%r203, [%rd12+76];
	st.shared.u32 	[%r122], %r1;
	st.shared.u32 	[%r122+4], %r123;
	st.shared.u32 	[%r122+8], %r128;
	st.shared.u32 	[%r122+12], %r133;
	st.shared.u32 	[%r122+16], %r138;
	st.shared.u32 	[%r122+20], %r143;
	st.shared.u32 	[%r122+24], %r148;
	st.shared.u32 	[%r122+28], %r153;
	st.shared.u32 	[%r122+32], %r158;
	st.shared.u32 	[%r122+36], %r163;
	st.shared.u32 	[%r122+40], %r168;
	st.shared.u32 	[%r122+44], %r173;
	st.shared.u32 	[%r122+48], %r178;
	st.shared.u32 	[%r122+52], %r183;
	st.shared.u32 	[%r122+56], %r188;
	st.shared.u32 	[%r122+60], %r193;
	st.shared.u32 	[%r122+64], %r198;
	st.shared.u32 	[%r122+68], %r2;
	st.shared.u32 	[%r122+72], %r3;
	st.shared.u32 	[%r122+76], %r203;
	mov.u32 	%r204, %ctaid.x;
	mov.u32 	%r205, %ntid.x;
	mad.lo.s32 	%r206, %r204, %r205, %r120;
	mov.u32 	%r207, %nctaid.x;
	mul.lo.s32 	%r208, %r207, %r205;
	not.b32 	%r209, %r206;
	setp.gt.u32 	%p1, %r208, %r209;
	@%p1 bra 	$L__BB0_16;
	ld.param.u64 	%rd34, [_Z10find_nonceP6_blockPhPj_param_1];
	mov.u32 	%r211, %ntid.x;
	mov.u32 	%r212, %tid.x;
	mad.lo.s32 	%r1051, %r204, %r211, %r212;
	cvta.to.global.u64 	%rd4, %rd34;
	prmt.b32 	%r5, %r1, 0, 291;
	cvt.u32.u16 	%r213, %rs1;
	shl.b32 	%r214, %r213, 24;
	cvt.u32.u16 	%r215, %rs2;
	shl.b32 	%r216, %r215, 16;
	and.b32  	%r217, %r216, 16711680;
	or.b32  	%r218, %r217, %r214;
	and.b16  	%rs65, %rs3, 255;
	mul.wide.u16 	%r219, %rs65, 256;
	or.b32  	%r220, %r218, %r219;
	cvt.u32.u16 	%r221, %rs4;
	and.b32  	%r222, %r221, 255;
	or.b32  	%r6, %r220, %r222;
	cvt.u32.u16 	%r223, %rs5;
	shl.b32 	%r224, %r223, 24;
	cvt.u32.u16 	%r225, %rs6;
	shl.b32 	%r226, %r225, 16;
	and.b32  	%r227, %r226, 16711680;
	or.b32  	%r228, %r227, %r224;
	and.b16  	%rs66, %rs7, 255;
	mul.wide.u16 	%r229, %rs66, 256;
	or.b32  	%r230, %r228, %r229;
	cvt.u32.u16 	%r231, %rs8;
	and.b32  	%r232, %r231, 255;
	or.b32  	%r7, %r230, %r232;
	cvt.u32.u16 	%r233, %rs9;
	shl.b32 	%r234, %r233, 24;
	cvt.u32.u16 	%r235, %rs10;
	shl.b32 	%r236, %r235, 16;
	and.b32  	%r237, %r236, 16711680;
	or.b32  	%r238, %r237, %r234;
	and.b16  	%rs67, %rs11, 255;
	mul.wide.u16 	%r239, %rs67, 256;
	or.b32  	%r240, %r238, %r239;
	cvt.u32.u16 	%r241, %rs12;
	and.b32  	%r242, %r241, 255;
	or.b32  	%r8, %r240, %r242;
	cvt.u32.u16 	%r243, %rs13;
	shl.b32 	%r244, %r243, 24;
	cvt.u32.u16 	%r245, %rs14;
	shl.b32 	%r246, %r245, 16;
	and.b32  	%r247, %r246, 16711680;
	or.b32  	%r248, %r247, %r244;
	and.b16  	%rs68, %rs15, 255;
	mul.wide.u16 	%r249, %rs68, 256;
	or.b32  	%r250, %r248, %r249;
	cvt.u32.u16 	%r251, %rs16;
	and.b32  	%r252, %r251, 255;
	or.b32  	%r9, %r250, %r252;
	cvt.u32.u16 	%r253, %rs17;
	shl.b32 	%r254, %r253, 24;
	cvt.u32.u16 	%r255, %rs18;
	shl.b32 	%r256, %r255, 16;
	and.b32  	%r257, %r256, 16711680;
	or.b32  	%r258, %r257, %r254;
	and.b16  	%rs69, %rs19, 255;
	mul.wide.u16 	%r259, %rs69, 256;
	or.b32  	%r260, %r258, %r259;
	cvt.u32.u16 	%r261, %rs20;
	and.b32  	%r262, %r261, 255;
	or.b32  	%r10, %r260, %r262;
	cvt.u32.u16 	%r263, %rs21;
	shl.b32 	%r264, %r263, 24;
	cvt.u32.u16 	%r265, %rs22;
	shl.b32 	%r266, %r265, 16;
	and.b32  	%r267, %r266, 16711680;
	or.b32  	%r268, %r267, %r264;
	and.b16  	%rs70, %rs23, 255;
	mul.wide.u16 	%r269, %rs70, 256;
	or.b32  	%r270, %r268, %r269;
	cvt.u32.u16 	%r271, %rs24;
	and.b32  	%r272, %r271, 255;
	or.b32  	%r11, %r270, %r272;
	cvt.u32.u16 	%r273, %rs25;
	shl.b32 	%r274, %r273, 24;
	cvt.u32.u16 	%r275, %rs26;
	shl.b32 	%r276, %r275, 16;
	and.b32  	%r277, %r276, 16711680;
	or.b32  	%r278, %r277, %r274;
	and.b16  	%rs71, %rs27, 255;
	mul.wide.u16 	%r279, %rs71, 256;
	or.b32  	%r280, %r278, %r279;
	cvt.u32.u16 	%r281, %rs28;
	and.b32  	%r282, %r281, 255;
	or.b32  	%r12, %r280, %r282;
	cvt.u32.u16 	%r283, %rs29;
	shl.b32 	%r284, %r283, 24;
	cvt.u32.u16 	%r285, %rs30;
	shl.b32 	%r286, %r285, 16;
	and.b32  	%r287, %r286, 16711680;
	or.b32  	%r288, %r287, %r284;
	and.b16  	%rs72, %rs31, 255;
	mul.wide.u16 	%r289, %rs72, 256;
	or.b32  	%r290, %r288, %r289;
	cvt.u32.u16 	%r291, %rs32;
	and.b32  	%r292, %r291, 255;
	or.b32  	%r13, %r290, %r292;
	cvt.u32.u16 	%r293, %rs33;
	shl.b32 	%r294, %r293, 24;
	cvt.u32.u16 	%r295, %rs34;
	shl.b32 	%r296, %r295, 16;
	and.b32  	%r297, %r296, 16711680;
	or.b32  	%r298, %r297, %r294;
	and.b16  	%rs73, %rs35, 255;
	mul.wide.u16 	%r299, %rs73, 256;
	or.b32  	%r300, %r298, %r299;
	cvt.u32.u16 	%r301, %rs36;
	and.b32  	%r302, %r301, 255;
	or.b32  	%r14, %r300, %r302;
	cvt.u32.u16 	%r303, %rs37;
	shl.b32 	%r304, %r303, 24;
	cvt.u32.u16 	%r305, %rs38;
	shl.b32 	%r306, %r305, 16;
	and.b32  	%r307, %r306, 16711680;
	or.b32  	%r308, %r307, %r304;
	and.b16  	%rs74, %rs39, 255;
	mul.wide.u16 	%r309, %rs74, 256;
	or.b32  	%r310, %r308, %r309;
	cvt.u32.u16 	%r311, %rs40;
	and.b32  	%r312, %r311, 255;
	or.b32  	%r15, %r310, %r312;
	cvt.u32.u16 	%r313, %rs41;
	shl.b32 	%r314, %r313, 24;
	cvt.u32.u16 	%r315, %rs42;
	shl.b32 	%r316, %r315, 16;
	and.b32  	%r317, %r316, 16711680;
	or.b32  	%r318, %r317, %r314;
	and.b16  	%rs75, %rs43, 255;
	mul.wide.u16 	%r319, %rs75, 256;
	or.b32  	%r320, %r318, %r319;
	cvt.u32.u16 	%r321, %rs44;
	and.b32  	%r322, %r321, 255;
	or.b32  	%r16, %r320, %r322;
	cvt.u32.u16 	%r323, %rs45;
	shl.b32 	%r324, %r323, 24;
	cvt.u32.u16 	%r325, %rs46;
	shl.b32 	%r326, %r325, 16;
	and.b32  	%r327, %r326, 16711680;
	or.b32  	%r328, %r327, %r324;
	and.b16  	%rs76, %rs47, 255;
	mul.wide.u16 	%r329, %rs76, 256;
	or.b32  	%r330, %r328, %r329;
	cvt.u32.u16 	%r331, %rs48;
	and.b32  	%r332, %r331, 255;
	or.b32  	%r17, %r330, %r332;
	cvt.u32.u16 	%r333, %rs49;
	shl.b32 	%r334, %r333, 24;
	cvt.u32.u16 	%r335, %rs50;
	shl.b32 	%r336, %r335, 16;
	and.b32  	%r337, %r336, 16711680;
	or.b32  	%r338, %r337, %r334;
	and.b16  	%rs77, %rs51, 255;
	mul.wide.u16 	%r339, %rs77, 256;
	or.b32  	%r340, %r338, %r339;
	cvt.u32.u16 	%r341, %rs52;
	and.b32  	%r342, %r341, 255;
	or.b32  	%r18, %r340, %r342;
	cvt.u32.u16 	%r343, %rs53;
	shl.b32 	%r344, %r343, 24;
	cvt.u32.u16 	%r345, %rs54;
	shl.b32 	%r346, %r345, 16;
	and.b32  	%r347, %r346, 16711680;
	or.b32  	%r348, %r347, %r344;
	and.b16  	%rs78, %rs55, 255;
	mul.wide.u16 	%r349, %rs78, 256;
	or.b32  	%r350, %r348, %r349;
	cvt.u32.u16 	%r351, %rs56;
	and.b32  	%r352, %r351, 255;
	or.b32  	%r19, %r350, %r352;
	cvt.u32.u16 	%r353, %rs57;
	shl.b32 	%r354, %r353, 24;
	cvt.u32.u16 	%r355, %rs58;
	shl.b32 	%r356, %r355, 16;
	and.b32  	%r357, %r356, 16711680;
	or.b32  	%r358, %r357, %r354;
	and.b16  	%rs79, %rs59, 255;
	mul.wide.u16 	%r359, %rs79, 256;
	or.b32  	%r360, %r358, %r359;
	cvt.u32.u16 	%r361, %rs60;
	and.b32  	%r362, %r361, 255;
	or.b32  	%r20, %r360, %r362;
	cvt.u32.u16 	%r363, %rs61;
	shl.b32 	%r364, %r363, 24;
	cvt.u32.u16 	%r365, %rs62;
	shl.b32 	%r366, %r365, 16;
	and.b32  	%r367, %r366, 16711680;
	or.b32  	%r368, %r367, %r364;
	and.b16  	%rs80, %rs63, 255;
	mul.wide.u16 	%r369, %rs80, 256;
	or.b32  	%r370, %r368, %r369;
	cvt.u32.u16 	%r371, %rs64;
	and.b32  	%r372, %r371, 255;
	or.b32  	%r21, %r370, %r372;
	prmt.b32 	%r22, %r2, 0, 291;
	prmt.b32 	%r23, %r3, 0, 291;
	add.s64 	%rd5, %rd3, 36;
$L__BB0_2:
	ld.param.u64 	%rd35, [_Z10find_nonceP6_blockPhPj_param_2];
	cvta.to.global.u64 	%rd6, %rd35;
	ld.global.u32 	%r373, [%rd6];
	setp.ne.s32 	%p2, %r373, 0;
	@%p2 bra 	$L__BB0_16;
	mov.u32 	%r376, _ZZ10find_nonceP6_blockPhPjE6d_data;
	mad.lo.s32 	%r25, %r212, 144, %r376;
	st.shared.u32 	[%r25+76], %r1051;
	mov.b32 	%r377, 1779033703;
	st.shared.u32 	[%r25+112], %r377;
	mov.b32 	%r378, -1150833019;
	st.shared.u32 	[%r25+116], %r378;
	mov.b32 	%r379, 1013904242;
	st.shared.u32 	[%r25+120], %r379;
	mov.b32 	%r380, -1521486534;
	st.shared.u32 	[%r25+124], %r380;
	mov.b32 	%r381, 1359893119;
	st.shared.u32 	[%r25+128], %r381;
	mov.b32 	%r382, -1694144372;
	st.shared.u32 	[%r25+132], %r382;
	mov.b32 	%r383, 528734635;
	st.shared.u32 	[%r25+136], %r383;
	mov.b32 	%r384, 1541459225;
	st.shared.u32 	[%r25+140], %r384;
	st.local.v4.u32 	[%rd3], {%r5, %r6, %r7, %r8};
	st.local.v4.u32 	[%rd3+16], {%r9, %r10, %r11, %r12};
	st.local.v4.u32 	[%rd3+32], {%r13, %r14, %r15, %r16};
	st.local.v4.u32 	[%rd3+48], {%r17, %r18, %r19, %r20};
	mov.b32 	%r1052, 0;
	mov.u64 	%rd36, %rd5;
	mov.u32 	%r1053, %r17;
	mov.u32 	%r1054, %r20;
	mov.u32 	%r1055, %r5;
	mov.u32 	%r1056, %r19;
$L__BB0_4:
	ld.local.u32 	%r385, [%rd36+-32];
	shf.l.wrap.b32 	%r386, %r385, %r385, 25;
	shf.l.wrap.b32 	%r387, %r385, %r385, 14;
	xor.b32  	%r388, %r386, %r387;
	shr.u32 	%r389, %r385, 3;
	xor.b32  	%r390, %r388, %r389;
	shf.l.wrap.b32 	%r391, %r1056, %r1056, 15;
	shf.l.wrap.b32 	%r392, %r1056, %r1056, 13;
	xor.b32  	%r393, %r391, %r392;
	shr.u32 	%r394, %r1056, 10;
	xor.b32  	%r395, %r393, %r394;
	add.s32 	%r396, %r390, %r1055;
	ld.local.u32 	%r397, [%rd36];
	add.s32 	%r398, %r396, %r397;
	add.s32 	%r31, %r398, %r395;
	ld.local.v2.u32 	{%r399, %r400}, [%rd36+-28];
	shf.l.wrap.b32 	%r401, %r399, %r399, 25;
	shf.l.wrap.b32 	%r402, %r399, %r399, 14;
	xor.b32  	%r403, %r401, %r402;
	shr.u32 	%r404, %r399, 3;
	xor.b32  	%r405, %r403, %r404;
	shf.l.wrap.b32 	%r406, %r1054, %r1054, 15;
	shf.l.wrap.b32 	%r407, %r1054, %r1054, 13;
	xor.b32  	%r408, %r406, %r407;
	shr.u32 	%r409, %r1054, 10;
	xor.b32  	%r410, %r408, %r409;
	add.s32 	%r411, %r405, %r385;
	ld.local.v2.u32 	{%r412, %r413}, [%rd36+4];
	add.s32 	%r414, %r411, %r412;
	add.s32 	%r415, %r414, %r410;
	shf.l.wrap.b32 	%r416, %r400, %r400, 25;
	shf.l.wrap.b32 	%r417, %r400, %r400, 14;
	xor.b32  	%r418, %r416, %r417;
	shr.u32 	%r419, %r400, 3;
	xor.b32  	%r420, %r418, %r419;
	shf.l.wrap.b32 	%r421, %r31, %r31, 15;
	shf.l.wrap.b32 	%r422, %r31, %r31, 13;
	xor.b32  	%r423, %r421, %r422;
	shr.u32 	%r424, %r31, 10;
	xor.b32  	%r425, %r423, %r424;
	add.s32 	%r426, %r420, %r399;
	add.s32 	%r427, %r426, %r413;
	add.s32 	%r1056, %r427, %r425;
	ld.local.u32 	%r1055, [%rd36+-20];
	shf.l.wrap.b32 	%r428, %r1055, %r1055, 25;
	shf.l.wrap.b32 	%r429, %r1055, %r1055, 14;
	xor.b32  	%r430, %r428, %r429;
	shr.u32 	%r431, %r1055, 3;
	xor.b32  	%r432, %r430, %r431;
	shf.l.wrap.b32 	%r433, %r415, %r415, 15;
	shf.l.wrap.b32 	%r434, %r415, %r415, 13;
	xor.b32  	%r435, %r433, %r434;
	shr.u32 	%r436, %r415, 10;
	xor.b32  	%r437, %r435, %r436;
	add.s32 	%r438, %r432, %r400;
	add.s32 	%r439, %r438, %r1053;
	add.s32 	%r1054, %r439, %r437;
	st.local.v4.u32 	[%rd36+28], {%r31, %r415, %r1056, %r1054};
	add.s32 	%r1052, %r1052, 4;
	add.s64 	%rd36, %rd36, 16;
	setp.ne.s32 	%p3, %r1052, 48;
	mov.u32 	%r1053, %r31;
	@%p3 bra 	$L__BB0_4;
	mov.b32 	%r1065, 528734635;
	mov.b32 	%r1064, -1694144372;
	mov.b32 	%r1063, 1359893119;
	mov.b32 	%r1062, -1521486534;
	mov.b32 	%r1061, 1013904242;
	mov.b32 	%r1060, -1150833019;
	mov.b32 	%r1059, 1779033703;
	mov.b32 	%r1058, 1541459225;
	mov.b32 	%r1057, 0;
$L__BB0_6:
	shf.l.wrap.b32 	%r449, %r1059, %r1059, 30;
	shf.l.wrap.b32 	%r450, %r1059, %r1059, 19;
	xor.b32  	%r451, %r449, %r450;
	shf.l.wrap.b32 	%r452, %r1059, %r1059, 10;
	xor.b32  	%r453, %r451, %r452;
	shf.l.wrap.b32 	%r454, %r1063, %r1063, 26;
	shf.l.wrap.b32 	%r455, %r1063, %r1063, 21;
	xor.b32  	%r456, %r454, %r455;
	shf.l.wrap.b32 	%r457, %r1063, %r1063, 7;
	xor.b32  	%r458, %r456, %r457;
	and.b32  	%r459, %r1063, %r1064;
	not.b32 	%r460, %r1063;
	and.b32  	%r461, %r1065, %r460;
	or.b32  	%r462, %r459, %r461;
	xor.b32  	%r463, %r1060, %r1061;
	and.b32  	%r464, %r1059, %r463;
	and.b32  	%r465, %r1060, %r1061;
	xor.b32  	%r466, %r464, %r465;
	mul.wide.u32 	%rd16, %r1057, 4;
	mov.u64 	%rd17, k;
	add.s64 	%rd18, %rd17, %rd16;
	ld.const.u32 	%r467, [%rd18];
	add.s64 	%rd19, %rd3, %rd16;
	ld.local.v4.u32 	{%r468, %r469, %r470, %r471}, [%rd19];
	add.s32 	%r472, %r458, %r462;
	add.s32 	%r473, %r472, %r1058;
	add.s32 	%r474, %r473, %r467;
	add.s32 	%r475, %r474, %r468;
	add.s32 	%r476, %r453, %r466;
	add.s32 	%r1058, %r475, %r1062;
	add.s32 	%r1062, %r476, %r475;
	shf.l.wrap.b32 	%r477, %r1062, %r1062, 30;
	shf.l.wrap.b32 	%r478, %r1062, %r1062, 19;
	xor.b32  	%r479, %r477, %r478;
	shf.l.wrap.b32 	%r480, %r1062, %r1062, 10;
	xor.b32  	%r481, %r479, %r480;
	shf.l.wrap.b32 	%r482, %r1058, %r1058, 26;
	shf.l.wrap.b32 	%r483, %r1058, %r1058, 21;
	xor.b32  	%r484, %r482, %r483;
	shf.l.wrap.b32 	%r485, %r1058, %r1058, 7;
	xor.b32  	%r486, %r484, %r485;
	and.b32  	%r487, %r1058, %r1063;
	not.b32 	%r488, %r1058;
	and.b32  	%r489, %r1064, %r488;
	or.b32  	%r490, %r487, %r489;
	xor.b32  	%r491, %r1059, %r1060;
	and.b32  	%r492, %r1062, %r491;
	and.b32  	%r493, %r1059, %r1060;
	xor.b32  	%r494, %r492, %r493;
	ld.const.u32 	%r495, [%rd18+4];
	add.s32 	%r496, %r486, %r490;
	add.s32 	%r497, %r496, %r1065;
	add.s32 	%r498, %r497, %r495;
	add.s32 	%r499, %r498, %r469;
	add.s32 	%r500, %r481, %r494;
	add.s32 	%r1065, %r499, %r1061;
	add.s32 	%r1061, %r500, %r499;
	shf.l.wrap.b32 	%r501, %r1061, %r1061, 30;
	shf.l.wrap.b32 	%r502, %r1061, %r1061, 19;
	xor.b32  	%r503, %r501, %r502;
	shf.l.wrap.b32 	%r504, %r1061, %r1061, 10;
	xor.b32  	%r505, %r503, %r504;
	shf.l.wrap.b32 	%r506, %r1065, %r1065, 26;
	shf.l.wrap.b32 	%r507, %r1065, %r1065, 21;
	xor.b32  	%r508, %r506, %r507;
	shf.l.wrap.b32 	%r509, %r1065, %r1065, 7;
	xor.b32  	%r510, %r508, %r509;
	and.b32  	%r511, %r1065, %r1058;
	not.b32 	%r512, %r1065;
	and.b32  	%r513, %r1063, %r512;
	or.b32  	%r514, %r511, %r513;
	xor.b32  	%r515, %r1062, %r1059;
	and.b32  	%r516, %r1061, %r515;
	and.b32  	%r517, %r1062, %r1059;
	xor.b32  	%r518, %r516, %r517;
	ld.const.u32 	%r519, [%rd18+8];
	add.s32 	%r520, %r510, %r514;
	add.s32 	%r521, %r520, %r1064;
	add.s32 	%r522, %r521, %r519;
	add.s32 	%r523, %r522, %r470;
	add.s32 	%r524, %r505, %r518;
	add.s32 	%r1064, %r523, %r1060;
	add.s32 	%r1060, %r524, %r523;
	shf.l.wrap.b32 	%r525, %r1060, %r1060, 30;
	shf.l.wrap.b32 	%r526, %r1060, %r1060, 19;
	xor.b32  	%r527, %r525, %r526;
	shf.l.wrap.b32 	%r528, %r1060, %r1060, 10;
	xor.b32  	%r529, %r527, %r528;
	shf.l.wrap.b32 	%r530, %r1064, %r1064, 26;
	shf.l.wrap.b32 	%r531, %r1064, %r1064, 21;
	xor.b32  	%r532, %r530, %r531;
	shf.l.wrap.b32 	%r533, %r1064, %r1064, 7;
	xor.b32  	%r534, %r532, %r533;
	and.b32  	%r535, %r1064, %r1065;
	not.b32 	%r536, %r1064;
	and.b32  	%r537, %r1058, %r536;
	or.b32  	%r538, %r535, %r537;
	xor.b32  	%r539, %r1061, %r1062;
	and.b32  	%r540, %r1060, %r539;
	and.b32  	%r541, %r1061, %r1062;
	xor.b32  	%r542, %r540, %r541;
	ld.const.u32 	%r543, [%rd18+12];
	add.s32 	%r544, %r534, %r538;
	add.s32 	%r545, %r544, %r1063;
	add.s32 	%r546, %r545, %r543;
	add.s32 	%r547, %r546, %r471;
	add.s32 	%r548, %r529, %r542;
	add.s32 	%r1063, %r547, %r1059;
	add.s32 	%r1059, %r548, %r547;
	add.s32 	%r1057, %r1057, 4;
	setp.ne.s32 	%p4, %r1057, 64;
	@%p4 bra 	$L__BB0_6;
	{ .reg .b16 tmp; mov.b32 {tmp, %rs81}, %r1051; }
	shr.u32 	%r552, %r1051, 24;
	add.s32 	%r54, %r1059, 1779033703;
	st.shared.u32 	[%r25+112], %r54;
	add.s32 	%r55, %r1060, -1150833019;
	st.shared.u32 	[%r25+116], %r55;
	add.s32 	%r56, %r1061, 1013904242;
	st.shared.u32 	[%r25+120], %r56;
	add.s32 	%r57, %r1062, -1521486534;
	st.shared.u32 	[%r25+124], %r57;
	add.s32 	%r58, %r1063, 1359893119;
	st.shared.u32 	[%r25+128], %r58;
	add.s32 	%r59, %r1064, -1694144372;
	st.shared.u32 	[%r25+132], %r59;
	add.s32 	%r60, %r1065, 528734635;
	st.shared.u32 	[%r25+136], %r60;
	add.s32 	%r61, %r1058, 1541459225;
	st.shared.u32 	[%r25+140], %r61;
	shl.b32 	%r553, %r1051, 24;
	shl.b32 	%r554, %r1051, 8;
	and.b32  	%r555, %r554, 16711680;
	or.b32  	%r556, %r555, %r553;
	and.b16  	%rs82, %rs81, 255;
	mul.wide.u16 	%r557, %rs82, 256;
	or.b32  	%r558, %r556, %r557;
	or.b32  	%r559, %r558, %r552;
	st.local.v4.u32 	[%rd2], {%r21, %r22, %r23, %r559};
	mov.b32 	%r1066, 0;
	mov.b32 	%r560, -2147483648;
	st.local.v4.u32 	[%rd2+16], {%r560, %r1066, %r1066, %r1066};
	st.local.v4.u32 	[%rd2+32], {%r1066, %r1066, %r1066, %r1066};
	mov.b32 	%r1067, 640;
	st.local.v4.u32 	[%rd2+48], {%r1066, %r1066, %r1066, %r1067};
	mov.b32 	%r1070, 16;
	mov.u32 	%r1068, %r21;
	mov.u32 	%r1069, %r1066;
$L__BB0_8:
	add.s32 	%r561, %r1070, -15;
	mul.wide.u32 	%rd20, %r561, 4;
	add.s64 	%rd21, %rd2, %rd20;
	ld.local.u32 	%r562, [%rd21];
	shf.l.wrap.b32 	%r563, %r562, %r562, 25;
	shf.l.wrap.b32 	%r564, %r562, %r562, 14;
	xor.b32  	%r565, %r563, %r564;
	shr.u32 	%r566, %r562, 3;
	xor.b32  	%r567, %r565, %r566;
	shf.l.wrap.b32 	%r568, %r1069, %r1069, 15;
	shf.l.wrap.b32 	%r569, %r1069, %r1069, 13;
	xor.b32  	%r570, %r568, %r569;
	shr.u32 	%r571, %r1069, 10;
	xor.b32  	%r572, %r570, %r571;
	add.s32 	%r573, %r567, %r1068;
	ld.local.u32 	%r574, [%rd21+32];
	add.s32 	%r575, %r573, %r574;
	add.s32 	%r67, %r575, %r572;
	ld.local.v2.u32 	{%r576, %r577}, [%rd21+4];
	shf.l.wrap.b32 	%r578, %r576, %r576, 25;
	shf.l.wrap.b32 	%r579, %r576, %r576, 14;
	xor.b32  	%r580, %r578, %r579;
	shr.u32 	%r581, %r576, 3;
	xor.b32  	%r582, %r580, %r581;
	shf.l.wrap.b32 	%r583, %r1067, %r1067, 15;
	shf.l.wrap.b32 	%r584, %r1067, %r1067, 13;
	xor.b32  	%r585, %r583, %r584;
	shr.u32 	%r586, %r1067, 10;
	xor.b32  	%r587, %r585, %r586;
	add.s32 	%r588, %r582, %r562;
	ld.local.v2.u32 	{%r589, %r590}, [%rd21+36];
	add.s32 	%r591, %r588, %r589;
	add.s32 	%r592, %r591, %r587;
	shf.l.wrap.b32 	%r593, %r577, %r577, 25;
	shf.l.wrap.b32 	%r594, %r577, %r577, 14;
	xor.b32  	%r595, %r593, %r594;
	shr.u32 	%r596, %r577, 3;
	xor.b32  	%r597, %r595, %r596;
	shf.l.wrap.b32 	%r598, %r67, %r67, 15;
	shf.l.wrap.b32 	%r599, %r67, %r67, 13;
	xor.b32  	%r600, %r598, %r599;
	shr.u32 	%r601, %r67, 10;
	xor.b32  	%r602, %r600, %r601;
	add.s32 	%r603, %r597, %r576;
	add.s32 	%r604, %r603, %r590;
	add.s32 	%r1069, %r604, %r602;
	ld.local.u32 	%r1068, [%rd21+12];
	shf.l.wrap.b32 	%r605, %r1068, %r1068, 25;
	shf.l.wrap.b32 	%r606, %r1068, %r1068, 14;
	xor.b32  	%r607, %r605, %r606;
	shr.u32 	%r608, %r1068, 3;
	xor.b32  	%r609, %r607, %r608;
	shf.l.wrap.b32 	%r610, %r592, %r592, 15;
	shf.l.wrap.b32 	%r611, %r592, %r592, 13;
	xor.b32  	%r612, %r610, %r611;
	shr.u32 	%r613, %r592, 10;
	xor.b32  	%r614, %r612, %r613;
	add.s32 	%r615, %r609, %r577;
	add.s32 	%r616, %r615, %r1066;
	add.s32 	%r1067, %r616, %r614;
	st.local.v4.u32 	[%rd21+60], {%r67, %r592, %r1069, %r1067};
	add.s32 	%r1070, %r1070, 4;
	setp.ne.s32 	%p5, %r1070, 64;
	mov.u32 	%r1066, %r67;
	@%p5 bra 	$L__BB0_8;
	mov.b32 	%r1071, 0;
	mov.u32 	%r1072, %r61;
	mov.u32 	%r1073, %r54;
	mov.u32 	%r1074, %r55;
	mov.u32 	%r1075, %r56;
	mov.u32 	%r1076, %r57;
	mov.u32 	%r1077, %r58;
	mov.u32 	%r1078, %r59;
	mov.u32 	%r1079, %r60;
$L__BB0_10:
	shf.l.wrap.b32 	%r618, %r1073, %r1073, 30;
	shf.l.wrap.b32 	%r619, %r1073, %r1073, 19;
	xor.b32  	%r620, %r618, %r619;
	shf.l.wrap.b32 	%r621, %r1073, %r1073, 10;
	xor.b32  	%r622, %r620, %r621;
	shf.l.wrap.b32 	%r623, %r1077, %r1077, 26;
	shf.l.wrap.b32 	%r624, %r1077, %r1077, 21;
	xor.b32  	%r625, %r623, %r624;
	shf.l.wrap.b32 	%r626, %r1077, %r1077, 7;
	xor.b32  	%r627, %r625, %r626;
	and.b32  	%r628, %r1077, %r1078;
	not.b32 	%r629, %r1077;
	and.b32  	%r630, %r1079, %r629;
	or.b32  	%r631, %r628, %r630;
	xor.b32  	%r632, %r1074, %r1075;
	and.b32  	%r633, %r1073, %r632;
	and.b32  	%r634, %r1074, %r1075;
	xor.b32  	%r635, %r633, %r634;
	mul.wide.u32 	%rd22, %r1071, 4;
	add.s64 	%rd24, %rd17, %rd22;
	ld.const.u32 	%r636, [%rd24];
	add.s64 	%rd25, %rd2, %rd22;
	ld.local.v4.u32 	{%r637, %r638, %r639, %r640}, [%rd25];
	add.s32 	%r641, %r627, %r631;
	add.s32 	%r642, %r641, %r1072;
	add.s32 	%r643, %r642, %r636;
	add.s32 	%r644, %r643, %r637;
	add.s32 	%r645, %r622, %r635;
	add.s32 	%r1072, %r644, %r1076;
	add.s32 	%r1076, %r645, %r644;
	shf.l.wrap.b32 	%r646, %r1076, %r1076, 30;
	shf.l.wrap.b32 	%r647, %r1076, %r1076, 19;
	xor.b32  	%r648, %r646, %r647;
	shf.l.wrap.b32 	%r649, %r1076, %r1076, 10;
	xor.b32  	%r650, %r648, %r649;
	shf.l.wrap.b32 	%r651, %r1072, %r1072, 26;
	shf.l.wrap.b32 	%r652, %r1072, %r1072, 21;
	xor.b32  	%r653, %r651, %r652;
	shf.l.wrap.b32 	%r654, %r1072, %r1072, 7;
	xor.b32  	%r655, %r653, %r654;
	and.b32  	%r656, %r1072, %r1077;
	not.b32 	%r657, %r1072;
	and.b32  	%r658, %r1078, %r657;
	or.b32  	%r659, %r656, %r658;
	xor.b32  	%r660, %r1073, %r1074;
	and.b32  	%r661, %r1076, %r660;
	and.b32  	%r662, %r1073, %r1074;
	xor.b32  	%r663, %r661, %r662;
	ld.const.u32 	%r664, [%rd24+4];
	add.s32 	%r665, %r655, %r659;
	add.s32 	%r666, %r665, %r1079;
	add.s32 	%r667, %r666, %r664;
	add.s32 	%r668, %r667, %r638;
	add.s32 	%r669, %r650, %r663;
	add.s32 	%r1079, %r668, %r1075;
	add.s32 	%r1075, %r669, %r668;
	shf.l.wrap.b32 	%r670, %r1075, %r1075, 30;
	shf.l.wrap.b32 	%r671, %r1075, %r1075, 19;
	xor.b32  	%r672, %r670, %r671;
	shf.l.wrap.b32 	%r673, %r1075, %r1075, 10;
	xor.b32  	%r674, %r672, %r673;
	shf.l.wrap.b32 	%r675, %r1079, %r1079, 26;
	shf.l.wrap.b32 	%r676, %r1079, %r1079, 21;
	xor.b32  	%r677, %r675, %r676;
	shf.l.wrap.b32 	%r678, %r1079, %r1079, 7;
	xor.b32  	%r679, %r677, %r678;
	and.b32  	%r680, %r1079, %r1072;
	not.b32 	%r681, %r1079;
	and.b32  	%r682, %r1077, %r681;
	or.b32  	%r683, %r680, %r682;
	xor.b32  	%r684, %r1076, %r1073;
	and.b32  	%r685, %r1075, %r684;
	and.b32  	%r686, %r1076, %r1073;
	xor.b32  	%r687, %r685, %r686;
	ld.const.u32 	%r688, [%rd24+8];
	add.s32 	%r689, %r679, %r683;
	add.s32 	%r690, %r689, %r1078;
	add.s32 	%r691, %r690, %r688;
	add.s32 	%r692, %r691, %r639;
	add.s32 	%r693, %r674, %r687;
	add.s32 	%r1078, %r692, %r1074;
	add.s32 	%r1074, %r693, %r692;
	shf.l.wrap.b32 	%r694, %r1074, %r1074, 30;
	shf.l.wrap.b32 	%r695, %r1074, %r1074, 19;
	xor.b32  	%r696, %r694, %r695;
	shf.l.wrap.b32 	%r697, %r1074, %r1074, 10;
	xor.b32  	%r698, %r696, %r697;
	shf.l.wrap.b32 	%r699, %r1078, %r1078, 26;
	shf.l.wrap.b32 	%r700, %r1078, %r1078, 21;
	xor.b32  	%r701, %r699, %r700;
	shf.l.wrap.b32 	%r702, %r1078, %r1078, 7;
	xor.b32  	%r703, %r701, %r702;
	and.b32  	%r704, %r1078, %r1079;
	not.b32 	%r705, %r1078;
	and.b32  	%r706, %r1072, %r705;
	or.b32  	%r707, %r704, %r706;
	xor.b32  	%r708, %r1075, %r1076;
	and.b32  	%r709, %r1074, %r708;
	and.b32  	%r710, %r1075, %r1076;
	xor.b32  	%r711, %r709, %r710;
	ld.const.u32 	%r712, [%rd24+12];
	add.s32 	%r713, %r703, %r707;
	add.s32 	%r714, %r713, %r1077;
	add.s32 	%r715, %r714, %r712;
	add.s32 	%r716, %r715, %r640;
	add.s32 	%r717, %r698, %r711;
	add.s32 	%r1077, %r716, %r1073;
	add.s32 	%r1073, %r717, %r716;
	add.s32 	%r1071, %r1071, 4;
	setp.ne.s32 	%p6, %r1071, 64;
	@%p6 bra 	$L__BB0_10;
	add.s32 	%r1082, %r54, %r1073;
	add.s32 	%r721, %r55, %r1074;
	add.s32 	%r722, %r56, %r1075;
	add.s32 	%r723, %r57, %r1076;
	add.s32 	%r724, %r58, %r1077;
	add.s32 	%r725, %r59, %r1078;
	add.s32 	%r726, %r60, %r1079;
	add.s32 	%r727, %r61, %r1072;
	shr.u32 	%r728, %r1082, 24;
	shr.u32 	%r729, %r1082, 16;
	shr.u32 	%r730, %r1082, 8;
	prmt.b32 	%r731, %r730, %r1082, 0x3340U;
	prmt.b32 	%r732, %r728, %r729, 0x3340U;
	prmt.b32 	%r733, %r732, %r731, 0x5410U;
	st.shared.u32 	[%r25+112], %r733;
	shr.u32 	%r734, %r721, 24;
	shr.u32 	%r735, %r721, 16;
	shr.u32 	%r736, %r721, 8;
	prmt.b32 	%r737, %r736, %r721, 0x3340U;
	prmt.b32 	%r738, %r734, %r735, 0x3340U;
	prmt.b32 	%r739, %r738, %r737, 0x5410U;
	st.shared.u32 	[%r25+116], %r739;
	shr.u32 	%r740, %r722, 24;
	shr.u32 	%r741, %r722, 16;
	shr.u32 	%r742, %r722, 8;
	prmt.b32 	%r743, %r742, %r722, 0x3340U;
	prmt.b32 	%r744, %r740, %r741, 0x3340U;
	prmt.b32 	%r745, %r744, %r743, 0x5410U;
	st.shared.u32 	[%r25+120], %r745;
	shr.u32 	%r746, %r723, 24;
	shr.u32 	%r747, %r723, 16;
	shr.u32 	%r748, %r723, 8;
	prmt.b32 	%r749, %r748, %r723, 0x3340U;
	prmt.b32 	%r750, %r746, %r747, 0x3340U;
	prmt.b32 	%r751, %r750, %r749, 0x5410U;
	st.shared.u32 	[%r25+124], %r751;
	shr.u32 	%r752, %r724, 24;
	shr.u32 	%r753, %r724, 16;
	shr.u32 	%r754, %r724, 8;
	prmt.b32 	%r755, %r754, %r724, 0x3340U;
	prmt.b32 	%r756, %r752, %r753, 0x3340U;
	prmt.b32 	%r757, %r756, %r755, 0x5410U;
	st.shared.u32 	[%r25+128], %r757;
	shr.u32 	%r758, %r725, 24;
	shr.u32 	%r759, %r725, 16;
	shr.u32 	%r760, %r725, 8;
	prmt.b32 	%r761, %r760, %r725, 0x3340U;
	prmt.b32 	%r762, %r758, %r759, 0x3340U;
	prmt.b32 	%r763, %r762, %r761, 0x5410U;
	st.shared.u32 	[%r25+132], %r763;
	shr.u32 	%r764, %r726, 24;
	shr.u32 	%r765, %r726, 16;
	shr.u32 	%r766, %r726, 8;
	prmt.b32 	%r767, %r766, %r726, 0x3340U;
	prmt.b32 	%r768, %r764, %r765, 0x3340U;
	prmt.b32 	%r769, %r768, %r767, 0x5410U;
	st.shared.u32 	[%r25+136], %r769;
	shr.u32 	%r770, %r727, 24;
	shr.u32 	%r771, %r727, 16;
	shr.u32 	%r772, %r727, 8;
	prmt.b32 	%r773, %r772, %r727, 0x3340U;
	prmt.b32 	%r774, %r770, %r771, 0x3340U;
	prmt.b32 	%r775, %r774, %r773, 0x5410U;
	st.shared.u32 	[%r25+140], %r775;
	mov.b32 	%r776, 1779033703;
	st.shared.u32 	[%r25+80], %r776;
	mov.b32 	%r777, -1150833019;
	st.shared.u32 	[%r25+84], %r777;
	mov.b32 	%r778, 1013904242;
	st.shared.u32 	[%r25+88], %r778;
	mov.b32 	%r779, -1521486534;
	st.shared.u32 	[%r25+92], %r779;
	mov.b32 	%r780, 1359893119;
	st.shared.u32 	[%r25+96], %r780;
	mov.b32 	%r781, -1694144372;
	st.shared.u32 	[%r25+100], %r781;
	mov.b32 	%r782, 528734635;
	st.shared.u32 	[%r25+104], %r782;
	mov.b32 	%r783, 1541459225;
	st.shared.u32 	[%r25+108], %r783;
	st.local.v4.u32 	[%rd1], {%r1082, %r721, %r722, %r723};
	st.local.v4.u32 	[%rd1+16], {%r724, %r725, %r726, %r727};
	mov.b32 	%r1080, 0;
	mov.b32 	%r784, -2147483648;
	st.local.v4.u32 	[%rd1+32], {%r784, %r1080, %r1080, %r1080};
	mov.b32 	%r1081, 256;
	st.local.v4.u32 	[%rd1+48], {%r1080, %r1080, %r1080, %r1081};
	mov.b32 	%r1084, 16;
	mov.u32 	%r1083, %r1080;
$L__BB0_12:
	add.s32 	%r785, %r1084, -15;
	mul.wide.u32 	%rd26, %r785, 4;
	add.s64 	%rd27, %rd1, %rd26;
	ld.local.u32 	%r786, [%rd27];
	shf.l.wrap.b32 	%r787, %r786, %r786, 25;
	shf.l.wrap.b32 	%r788, %r786, %r786, 14;
	xor.b32  	%r789, %r787, %r788;
	shr.u32 	%r790, %r786, 3;
	xor.b32  	%r791, %r789, %r790;
	shf.l.wrap.b32 	%r792, %r1083, %r1083, 15;
	shf.l.wrap.b32 	%r793, %r1083, %r1083, 13;
	xor.b32  	%r794, %r792, %r793;
	shr.u32 	%r795, %r1083, 10;
	xor.b32  	%r796, %r794, %r795;
	add.s32 	%r797, %r791, %r1082;
	ld.local.u32 	%r798, [%rd27+32];
	add.s32 	%r799, %r797, %r798;
	add.s32 	%r96, %r799, %r796;
	ld.local.v2.u32 	{%r800, %r801}, [%rd27+4];
	shf.l.wrap.b32 	%r802, %r800, %r800, 25;
	shf.l.wrap.b32 	%r803, %r800, %r800, 14;
	xor.b32  	%r804, %r802, %r803;
	shr.u32 	%r805, %r800, 3;
	xor.b32  	%r806, %r804, %r805;
	shf.l.wrap.b32 	%r807, %r1081, %r1081, 15;
	shf.l.wrap.b32 	%r808, %r1081, %r1081, 13;
	xor.b32  	%r809, %r807, %r808;
	shr.u32 	%r810, %r1081, 10;
	xor.b32  	%r811, %r809, %r810;
	add.s32 	%r812, %r806, %r786;
	ld.local.v2.u32 	{%r813, %r814}, [%rd27+36];
	add.s32 	%r815, %r812, %r813;
	add.s32 	%r816, %r815, %r811;
	shf.l.wrap.b32 	%r817, %r801, %r801, 25;
	shf.l.wrap.b32 	%r818, %r801, %r801, 14;
	xor.b32  	%r819, %r817, %r818;
	shr.u32 	%r820, %r801, 3;
	xor.b32  	%r821, %r819, %r820;
	shf.l.wrap.b32 	%r822, %r96, %r96, 15;
	shf.l.wrap.b32 	%r823, %r96, %r96, 13;
	xor.b32  	%r824, %r822, %r823;
	shr.u32 	%r825, %r96, 10;
	xor.b32  	%r826, %r824, %r825;
	add.s32 	%r827, %r821, %r800;
	add.s32 	%r828, %r827, %r814;
	add.s32 	%r1083, %r828, %r826;
	ld.local.u32 	%r1082, [%rd27+12];
	shf.l.wrap.b32 	%r829, %r1082, %r1082, 25;
	shf.l.wrap.b32 	%r830, %r1082, %r1082, 14;
	xor.b32  	%r831, %r829, %r830;
	shr.u32 	%r832, %r1082, 3;
	xor.b32  	%r833, %r831, %r832;
	shf.l.wrap.b32 	%r834, %r816, %r816, 15;
	shf.l.wrap.b32 	%r835, %r816, %r816, 13;
	xor.b32  	%r836, %r834, %r835;
	shr.u32 	%r837, %r816, 10;
	xor.b32  	%r838, %r836, %r837;
	add.s32 	%r839, %r833, %r801;
	add.s32 	%r840, %r839, %r1080;
	add.s32 	%r1081, %r840, %r838;
	st.local.v4.u32 	[%rd27+60], {%r96, %r816, %r1083, %r1081};
	add.s32 	%r1084, %r1084, 4;
	setp.ne.s32 	%p7, %r1084, 64;
	mov.u32 	%r1080, %r96;
	@%p7 bra 	$L__BB0_12;
	mov.b32 	%r1093, 528734635;
	mov.b32 	%r1092, -1694144372;
	mov.b32 	%r1091, 1359893119;
	mov.b32 	%r1090, -1521486534;
	mov.b32 	%r1089, 1013904242;
	mov.b32 	%r1088, -1150833019;
	mov.b32 	%r1087, 1779033703;
	mov.b32 	%r1086, 1541459225;
	mov.b32 	%r1085, 0;
$L__BB0_14:
	shf.l.wrap.b32 	%r850, %r1087, %r1087, 30;
	shf.l.wrap.b32 	%r851, %r1087, %r1087, 19;
	xor.b32  	%r852, %r850, %r851;
	shf.l.wrap.b32 	%r853, %r1087, %r1087, 10;
	xor.b32  	%r854, %r852, %r853;
	shf.l.wrap.b32 	%r855, %r1091, %r1091, 26;
	shf.l.wrap.b32 	%r856, %r1091, %r1091, 21;
	xor.b32  	%r857, %r855, %r856;
	shf.l.wrap.b32 	%r858, %r1091, %r1091, 7;
	xor.b32  	%r859, %r857, %r858;
	and.b32  	%r860, %r1091, %r1092;
	not.b32 	%r861, %r1091;
	and.b32  	%r862, %r1093, %r861;
	or.b32  	%r863, %r860, %r862;
	xor.b32  	%r864, %r1088, %r1089;
	and.b32  	%r865, %r1087, %r864;
	and.b32  	%r866, %r1088, %r1089;
	xor.b32  	%r867, %r865, %r866;
	mul.wide.u32 	%rd28, %r1085, 4;
	add.s64 	%rd30, %rd17, %rd28;
	ld.const.u32 	%r868, [%rd30];
	add.s64 	%rd31, %rd1, %rd28;
	ld.local.v4.u32 	{%r869, %r870, %r871, %r872}, [%rd31];
	add.s32 	%r873, %r859, %r863;
	add.s32 	%r874, %r873, %r1086;
	add.s32 	%r875, %r874, %r868;
	add.s32 	%r876, %r875, %r869;
	add.s32 	%r877, %r854, %r867;
	add.s32 	%r1086, %r876, %r1090;
	add.s32 	%r1090, %r877, %r876;
	shf.l.wrap.b32 	%r878, %r1090, %r1090, 30;
	shf.l.wrap.b32 	%r879, %r1090, %r1090, 19;
	xor.b32  	%r880, %r878, %r879;
	shf.l.wrap.b32 	%r881, %r1090, %r1090, 10;
	xor.b32  	%r882, %r880, %r881;
	shf.l.wrap.b32 	%r883, %r1086, %r1086, 26;
	shf.l.wrap.b32 	%r884, %r1086, %r1086, 21;
	xor.b32  	%r885, %r883, %r884;
	shf.l.wrap.b32 	%r886, %r1086, %r1086, 7;
	xor.b32  	%r887, %r885, %r886;
	and.b32  	%r888, %r1086, %r1091;
	not.b32 	%r889, %r1086;
	and.b32  	%r890, %r1092, %r889;
	or.b32  	%r891, %r888, %r890;
	xor.b32  	%r892, %r1087, %r1088;
	and.b32  	%r893, %r1090, %r892;
	and.b32  	%r894, %r1087, %r1088;
	xor.b32  	%r895, %r893, %r894;
	ld.const.u32 	%r896, [%rd30+4];
	add.s32 	%r897, %r887, %r891;
	add.s32 	%r898, %r897, %r1093;
	add.s32 	%r899, %r898, %r896;
	add.s32 	%r900, %r899, %r870;
	add.s32 	%r901, %r882, %r895;
	add.s32 	%r1093, %r900, %r1089;
	add.s32 	%r1089, %r901, %r900;
	shf.l.wrap.b32 	%r902, %r1089, %r1089, 30;
	shf.l.wrap.b32 	%r903, %r1089, %r1089, 19;
	xor.b32  	%r904, %r902, %r903;
	shf.l.wrap.b32 	%r905, %r1089, %r1089, 10;
	xor.b32  	%r906, %r904, %r905;
	shf.l.wrap.b32 	%r907, %r1093, %r1093, 26;
	shf.l.wrap.b32 	%r908, %r1093, %r1093, 21;
	xor.b32  	%r909, %r907, %r908;
	shf.l.wrap.b32 	%r910, %r1093, %r1093, 7;
	xor.b32  	%r911, %r909, %r910;
	and.b32  	%r912, %r1093, %r1086;
	not.b32 	%r913, %r1093;
	and.b32  	%r914, %r1091, %r913;
	or.b32  	%r915, %r912, %r914;
	xor.b32  	%r916, %r1090, %r1087;
	and.b32  	%r917, %r1089, %r916;
	and.b32  	%r918, %r1090, %r1087;
	xor.b32  	%r919, %r917, %r918;
	ld.const.u32 	%r920, [%rd30+8];
	add.s32 	%r921, %r911, %r915;
	add.s32 	%r922, %r921, %r1092;
	add.s32 	%r923, %r922, %r920;
	add.s32 	%r924, %r923, %r871;
	add.s32 	%r925, %r906, %r919;
	add.s32 	%r1092, %r924, %r1088;
	add.s32 	%r1088, %r925, %r924;
	shf.l.wrap.b32 	%r926, %r1088, %r1088, 30;
	shf.l.wrap.b32 	%r927, %r1088, %r1088, 19;
	xor.b32  	%r928, %r926, %r927;
	shf.l.wrap.b32 	%r929, %r1088, %r1088, 10;
	xor.b32  	%r930, %r928, %r929;
	shf.l.wrap.b32 	%r931, %r1092, %r1092, 26;
	shf.l.wrap.b32 	%r932, %r1092, %r1092, 21;
	xor.b32  	%r933, %r931, %r932;
	shf.l.wrap.b32 	%r934, %r1092, %r1092, 7;
	xor.b32  	%r935, %r933, %r934;
	and.b32  	%r936, %r1092, %r1093;
	not.b32 	%r937, %r1092;
	and.b32  	%r938, %r1086, %r937;
	or.b32  	%r939, %r936, %r938;
	xor.b32  	%r940, %r1089, %r1090;
	and.b32  	%r941, %r1088, %r940;
	and.b32  	%r942, %r1089, %r1090;
	xor.b32  	%r943, %r941, %r942;
	ld.const.u32 	%r944, [%rd30+12];
	add.s32 	%r945, %r935, %r939;
	add.s32 	%r946, %r945, %r1091;
	add.s32 	%r947, %r946, %r944;
	add.s32 	%r948, %r947, %r872;
	add.s32 	%r949, %r930, %r943;
	add.s32 	%r1091, %r948, %r1087;
	add.s32 	%r1087, %r949, %r948;
	add.s32 	%r1085, %r1085, 4;
	setp.ne.s32 	%p8, %r1085, 64;
	@%p8 bra 	$L__BB0_14;
	add.s32 	%r950, %r1087, 1779033703;
	add.s32 	%r951, %r1088, -1150833019;
	add.s32 	%r952, %r1089, 1013904242;
	add.s32 	%r953, %r1090, -1521486534;
	add.s32 	%r954, %r1091, 1359893119;
	add.s32 	%r955, %r1092, -1694144372;
	add.s32 	%r956, %r1093, 528734635;
	add.s32 	%r957, %r1086, 1541459225;
	shr.u32 	%r958, %r950, 24;
	shr.u32 	%r959, %r950, 16;
	shr.u32 	%r960, %r950, 8;
	prmt.b32 	%r961, %r960, %r950, 0x3340U;
	prmt.b32 	%r962, %r958, %r959, 0x3340U;
	prmt.b32 	%r963, %r962, %r961, 0x5410U;
	st.shared.u32 	[%r25+80], %r963;
	shr.u32 	%r964, %r951, 24;
	shr.u32 	%r965, %r951, 16;
	shr.u32 	%r966, %r951, 8;
	prmt.b32 	%r967, %r966, %r951, 0x3340U;
	prmt.b32 	%r968, %r964, %r965, 0x3340U;
	prmt.b32 	%r969, %r968, %r967, 0x5410U;
	st.shared.u32 	[%r25+84], %r969;
	shr.u32 	%r970, %r952, 24;
	shr.u32 	%r971, %r952, 16;
	shr.u32 	%r972, %r952, 8;
	prmt.b32 	%r973, %r972, %r952, 0x3340U;
	prmt.b32 	%r974, %r970, %r971, 0x3340U;
	prmt.b32 	%r975, %r974, %r973, 0x5410U;
	st.shared.u32 	[%r25+88], %r975;
	shr.u32 	%r976, %r953, 24;
	shr.u32 	%r977, %r953, 16;
	shr.u32 	%r978, %r953, 8;
	prmt.b32 	%r979, %r978, %r953, 0x3340U;
	prmt.b32 	%r980, %r976, %r977, 0x3340U;
	prmt.b32 	%r981, %r980, %r979, 0x5410U;
	st.shared.u32 	[%r25+92], %r981;
	shr.u32 	%r982, %r954, 24;
	shr.u32 	%r983, %r954, 16;
	shr.u32 	%r984, %r954, 8;
	prmt.b32 	%r985, %r984, %r954, 0x3340U;
	prmt.b32 	%r986, %r982, %r983, 0x3340U;
	prmt.b32 	%r987, %r986, %r985, 0x5410U;
	st.shared.u32 	[%r25+96], %r987;
	shr.u32 	%r988, %r955, 24;
	shr.u32 	%r989, %r955, 16;
	shr.u32 	%r990, %r955, 8;
	prmt.b32 	%r991, %r990, %r955, 0x3340U;
	prmt.b32 	%r992, %r988, %r989, 0x3340U;
	prmt.b32 	%r993, %r992, %r991, 0x5410U;
	st.shared.u32 	[%r25+100], %r993;
	shr.u32 	%r994, %r956, 24;
	shr.u32 	%r995, %r956, 16;
	shr.u32 	%r996, %r956, 8;
	prmt.b32 	%r997, %r996, %r956, 0x3340U;
	prmt.b32 	%r998, %r994, %r995, 0x3340U;
	prmt.b32 	%r999, %r998, %r997, 0x5410U;
	st.shared.u32 	[%r25+104], %r999;
	shr.u32 	%r1000, %r957, 24;
	shr.u32 	%r1001, %r957, 16;
	shr.u32 	%r1002, %r957, 8;
	prmt.b32 	%r1003, %r1002, %r957, 0x3340U;
	prmt.b32 	%r1004, %r1000, %r1001, 0x3340U;
	prmt.b32 	%r1005, %r1004, %r1003, 0x5410U;
	st.shared.u32 	[%r25+108], %r1005;
	ld.global.nc.u32 	%r1006, [%rd4+28];
	setp.lt.u32 	%p9, %r1005, %r1006;
	setp.gt.u32 	%p10, %r1005, %r1006;
	selp.b32 	%r1007, 1, 0, %p10;
	selp.b32 	%r1008, -1, %r1007, %p9;
	shl.b32 	%r1009, %r1008, 1;
	ld.global.nc.u32 	%r1010, [%rd4+24];
	setp.gt.u32 	%p11, %r999, %r1010;
	selp.u32 	%r1011, 1, 0, %p11;
	or.b32  	%r1012, %r1009, %r1011;
	setp.lt.u32 	%p12, %r999, %r1010;
	selp.s32 	%r1013, -1, 0, %p12;
	add.s32 	%r1014, %r1012, %r1013;
	ld.global.nc.u32 	%r1015, [%rd4+20];
	setp.lt.u32 	%p13, %r993, %r1015;
	setp.gt.u32 	%p14, %r993, %r1015;
	selp.b32 	%r1016, 1, 0, %p14;
	selp.b32 	%r1017, -1, %r1016, %p13;
	shl.b32 	%r1018, %r1014, 2;
	shl.b32 	%r1019, %r1017, 1;
	add.s32 	%r1020, %r1018, %r1019;
	ld.global.nc.u32 	%r1021, [%rd4+16];
	setp.lt.u32 	%p15, %r987, %r1021;
	setp.gt.u32 	%p16, %r987, %r1021;
	selp.b32 	%r1022, 1, 0, %p16;
	selp.b32 	%r1023, -1, %r1022, %p15;
	add.s32 	%r1024, %r1023, %r1020;
	ld.global.nc.u32 	%r1025, [%rd4+12];
	setp.lt.u32 	%p17, %r981, %r1025;
	setp.gt.u32 	%p18, %r981, %r1025;
	selp.b32 	%r1026, 1, 0, %p18;
	selp.b32 	%r1027, -1, %r1026, %p17;
	shl.b32 	%r1028, %r1024, 2;
	shl.b32 	%r1029, %r1027, 1;
	add.s32 	%r1030, %r1028, %r1029;
	ld.global.nc.u32 	%r1031, [%rd4+8];
	setp.lt.u32 	%p19, %r975, %r1031;
	setp.gt.u32 	%p20, %r975, %r1031;
	selp.b32 	%r1032, 1, 0, %p20;
	selp.b32 	%r1033, -1, %r1032, %p19;
	add.s32 	%r1034, %r1033, %r1030;
	ld.global.nc.u32 	%r1035, [%rd4+4];
	setp.lt.u32 	%p21, %r969, %r1035;
	setp.gt.u32 	%p22, %r969, %r1035;
	selp.b32 	%r1036, 1, 0, %p22;
	selp.b32 	%r1037, -1, %r1036, %p21;
	shl.b32 	%r1038, %r1034, 2;
	shl.b32 	%r1039, %r1037, 1;
	add.s32 	%r1040, %r1038, %r1039;
	ld.global.nc.u32 	%r1041, [%rd4];
	setp.lt.u32 	%p23, %r963, %r1041;
	setp.gt.u32 	%p24, %r963, %r1041;
	selp.b32 	%r1042, 1, 0, %p24;
	selp.b32 	%r1043, -1, %r1042, %p23;
	add.s32 	%r1044, %r1043, %r1040;
	not.b32 	%r1045, %r1044;
	shr.u32 	%r1046, %r1045, 31;
	mul.wide.u32 	%rd32, %r1046, 4;
	add.s64 	%rd33, %rd6, %rd32;
	st.global.u32 	[%rd33], %r1051;
	mov.u32 	%r1047, %nctaid.x;
	mul.lo.s32 	%r1049, %r1047, %r211;
	add.s32 	%r1051, %r1051, %r1049;
	not.b32 	%r1050, %r1051;
	setp.le.u32 	%p25, %r1049, %r1050;
	@%p25 bra 	$L__BB0_2;
$L__BB0_16:
	ret;

}


// ===== COMPILED SASS (sm_100) =====

	.target	sm_100

	.elftype	@"ET_EXEC"


//--------------------- .note.nv.tkinfo           --------------------------
	.section	.note.nv.tkinfo,"",@"SHT_NOTE"
	.sectionflags	@"SHF_NOTE_NV_TKINFO"
	.tkinfo
        /*0018*/ 	.word	0x00000002
        /*0030*/ 	.string	""
        /*0030*/ 	.string	"ptxas"
        /*0030*/ 	.string	"Cuda compilation tools, release 13.0, V13.0.88"
        /*0030*/ 	.string	"Build cuda_13.0.r13.0/compiler.36424714_0"
        /*0030*/ 	.string	"-arch sm_100 -m 64 "



//--------------------- .note.nv.cuinfo           --------------------------
	.section	.note.nv.cuinfo,"",@"SHT_NOTE"
	.sectionflags	@"SHF_NOTE_NV_CUINFO"
        /*0018*/ 	.short	0x0002
        /*001a*/ 	.short	0x0064
        /*001c*/ 	.short	0x0082
	.zero		2


//--------------------- .nv.info                  --------------------------
	.section	.nv.info,"",@"SHT_CUDA_INFO"
	.align	4


	//----- nvinfo : EIATTR_REGCOUNT
	.align		4
        /*0000*/ 	.byte	0x04, 0x2f
        /*0002*/ 	.short	(.L_2 - .L_1)
	.align		4
.L_1:
        /*0004*/ 	.word	index@(_Z10find_nonceP6_blockPhPj)
        /*0008*/ 	.word	0x0000002e


	//----- nvinfo : EIATTR_FRAME_SIZE
	.align		4
.L_2:
        /*000c*/ 	.byte	0x04, 0x11
        /*000e*/ 	.short	(.L_4 - .L_3)
	.align		4
.L_3:
        /*0010*/ 	.word	index@(_Z10find_nonceP6_blockPhPj)
        /*0014*/ 	.word	0x00000100


	//----- nvinfo : EIATTR_MIN_STACK_SIZE
	.align		4
.L_4:
        /*0018*/ 	.byte	0x04, 0x12
        /*001a*/ 	.short	(.L_6 - .L_5)
	.align		4
.L_5:
        /*001c*/ 	.word	index@(_Z10find_nonceP6_blockPhPj)
        /*0020*/ 	.word	0x00000100
.L_6:


//--------------------- .nv.compat                --------------------------
	.section	.nv.compat,"",@"SHT_CUDA_COMPAT_INFO"
	.align	4
        /*0000*/ 	.byte	0x02, 0x09, 0x00, 0x00, 0x02, 0x02, 0x01, 0x00, 0x02, 0x05, 0x05, 0x00, 0x03, 0x07, 0x01, 0x01
        /*0010*/ 	.byte	0x02, 0x03, 0x00, 0x00, 0x02, 0x06, 0x01, 0x00, 0x04, 0x0b, 0x08, 0x00, 0x09, 0x00, 0x00, 0x00
        /*0020*/ 	.byte	0x00, 0x00, 0x00, 0x00


//--------------------- .nv.info._Z10find_nonceP6_blockPhPj --------------------------
	.section	.nv.info._Z10find_nonceP6_blockPhPj,"",@"SHT_CUDA_INFO"
	.sectionflags	@""
	.align	4


	//----- nvinfo : EIATTR_CUDA_API_VERSION
	.align		4
        /*0000*/ 	.byte	0x04, 0x37
        /*0002*/ 	.short	(.L_8 - .L_7)
.L_7:
        /*0004*/ 	.word	0x00000082


	//----- nvinfo : EIATTR_KPARAM_INFO
	.align		4
.L_8:
        /*0008*/ 	.byte	0x04, 0x17
        /*000a*/ 	.short	(.L_10 - .L_9)
.L_9:
        /*000c*/ 	.word	0x00000000
        /*0010*/ 	.short	0x0002
        /*0012*/ 	.short	0x0010
        /*0014*/ 	.byte	0x00, 0xf5, 0x21, 0x00


	//----- nvinfo : EIATTR_KPARAM_INFO
	.align		4
.L_10:
        /*0018*/ 	.byte	0x04, 0x17
        /*001a*/ 	.short	(.L_12 - .L_11)
.L_11:
        /*001c*/ 	.word	0x00000000
        /*0020*/ 	.short	0x0001
        /*0022*/ 	.short	0x0008
        /*0024*/ 	.byte	0x00, 0xf5, 0x21, 0x00


	//----- nvinfo : EIATTR_KPARAM_INFO
	.align		4
.L_12:
        /*0028*/ 	.byte	0x04, 0x17
        /*002a*/ 	.short	(.L_14 - .L_13)
.L_13:
        /*002c*/ 	.word	0x00000000
        /*0030*/ 	.short	0x0000
        /*0032*/ 	.short	0x0000
        /*0034*/ 	.byte	0x00, 0xf5, 0x21, 0x00


	//----- nvinfo : EIATTR_SPARSE_MMA_MASK
	.align		4
.L_14:
        /*0038*/ 	.byte	0x03, 0x50
        /*003a*/ 	.short	0x0000


	//----- nvinfo : EIATTR_MAXREG_COUNT
	.align		4
        /*003c*/ 	.byte	0x03, 0x1b
        /*003e*/ 	.short	0x00ff


	//----- nvinfo : EIATTR_MERCURY_ISA_VERSION
	.align		4
        /*0040*/ 	.byte	0x03, 0x5f
        /*0042*/ 	.short	0x0101


	//----- nvinfo : EIATTR_VRC_CTA_INIT_COUNT
	.align		4
        /*0044*/ 	.byte	0x02, 0x4a
	.zero		1
	.zero		1


	//----- nvinfo : EIATTR_EXIT_INSTR_OFFSETS
	.align		4
        /*0048*/ 	.byte	0x04, 0x1c
        /*004a*/ 	.short	(.L_16 - .L_15)


	//   ....[0]....
.L_15:
        /*004c*/ 	.word	0x000004b0


	//   ....[1]....
        /*0050*/ 	.word	0x00000e80


	//   ....[2]....
        /*0054*/ 	.word	0x00005110


	//----- nvinfo : EIATTR_CRS_STACK_SIZE
	.align		4
.L_16:
        /*0058*/ 	.byte	0x04, 0x1e
        /*005a*/ 	.short	(.L_18 - .L_17)
.L_17:
        /*005c*/ 	.word	0x00000000


	//----- nvinfo : EIATTR_CBANK_PARAM_SIZE
	.align		4
.L_18:
        /*0060*/ 	.byte	0x03, 0x19
        /*0062*/ 	.short	0x0018


	//----- nvinfo : EIATTR_PARAM_CBANK
	.align		4
        /*0064*/ 	.byte	0x04, 0x0a
        /*0066*/ 	.short	(.L_20 - .L_19)
	.align		4
.L_19:
        /*0068*/ 	.word	index@(.nv.constant0._Z10find_nonceP6_blockPhPj)
        /*006c*/ 	.short	0x0380
        /*006e*/ 	.short	0x0018


	//----- nvinfo : EIATTR_SW_WAR
	.align		4
.L_20:
        /*0070*/ 	.byte	0x04, 0x36
        /*0072*/ 	.short	(.L_22 - .L_21)
.L_21:
        /*0074*/ 	.word	0x00000008
.L_22:


//--------------------- .nv.callgraph             --------------------------
	.section	.nv.callgraph,"",@"SHT_CUDA_CALLGRAPH"
	.align	4
	.sectionentsize	8
	.align		4
        /*0000*/ 	.word	0x00000000
	.align		4
        /*0004*/ 	.word	0xffffffff
	.align		4
        /*0008*/ 	.word	0x00000000
	.align		4
        /*000c*/ 	.word	0xfffffffe
	.align		4
        /*0010*/ 	.word	0x00000000
	.align		4
        /*0014*/ 	.word	0xfffffffd
	.align		4
        /*0018*/ 	.word	0x00000000
	.align		4
        /*001c*/ 	.word	0xfffffffc


//--------------------- .nv.constant3             --------------------------
	.section	.nv.constant3,"a",@progbits
	.align	4
.nv.constant3:
	.type		k,@object
	.size		k,(.L_0 - k)
k:
        /*0000*/ 	.byte	0x98, 0x2f, 0x8a, 0x42, 0x91, 0x44, 0x37, 0x71, 0xcf, 0xfb, 0xc0, 0xb5, 0xa5, 0xdb, 0xb5, 0xe9
        /* <DEDUP_REMOVED lines=15> */
.L_0:


//--------------------- .text._Z10find_nonceP6_blockPhPj --------------------------
	.section	.text._Z10find_nonceP6_blockPhPj,"ax",@progbits
	.align	128
        .global         _Z10find_nonceP6_blockPhPj
        .type           _Z10find_nonceP6_blockPhPj,@function
        .size           _Z10find_nonceP6_blockPhPj,(.L_x_9 - _Z10find_nonceP6_blockPhPj)
        .other          _Z10find_nonceP6_blockPhPj,@"STO_CUDA_ENTRY STV_DEFAULT"
_Z10find_nonceP6_blockPhPj:
.text._Z10find_nonceP6_blockPhPj:
[----:B------:R-:W0:Y:S08]  /*0000*/  LDC R1, c[0x0][0x37c] ;  /* 0x0000df00ff017b82 */ /* 0x000e300000000800 */
[----:B------:R-:W1:Y:S01]  /*0010*/  LDC.64 R2, c[0x0][0x380] ;  /* 0x0000e000ff027b82 */ /* 0x000e620000000a00 */
[----:B------:R-:W1:Y:S01]  /*0020*/  LDCU.64 UR40, c[0x0][0x358] ;  /* 0x00006b00ff2877ac */ /* 0x000e620008000a00 */
[----:B0-----:R-:W-:Y:S01]  /*0030*/  VIADD R1, R1, 0xffffff00 ;  /* 0xffffff0001017836 */ /* 0x001fe20000000000 */
[----:B-1----:R-:W2:Y:S04]  /*0040*/  LDG.E R27, desc[UR40][R2.64+0x10] ;  /* 0x00001028021b7981 */ /* 0x002ea8000c1e1900 */
[----:B------:R-:W3:Y:S04]  /*0050*/  LDG.E R15, desc[UR40][R2.64+0x14] ;  /* 0x00001428020f7981 */ /* 0x000ee8000c1e1900 */
[----:B------:R-:W4:Y:S04]  /*0060*/  LDG.E R16, desc[UR40][R2.64+0x18] ;  /* 0x0000182802107981 */ /* 0x000f28000c1e1900 */
[----:B------:R-:W5:Y:S04]  /*0070*/  LDG.E R17, desc[UR40][R2.64+0x1c] ;  /* 0x00001c2802117981 */ /* 0x000f68000c1e1900 */
        /* <DEDUP_REMOVED lines=15> */
[----:B------:R-:W5:Y:S01]  /*0170*/  LDG.E R7, desc[UR40][R2.64+0x4c] ;  /* 0x00004c2802077981 */ /* 0x000f62000c1e1900 */
[----:B------:R-:W0:Y:S01]  /*0180*/  S2UR UR4, SR_CTAID.X ;  /* 0x00000000000479c3 */ /* 0x000e220000002500 */
[----:B------:R-:W-:Y:S01]  /*0190*/  MOV R0, 0x400 ;  /* 0x0000040000007802 */ /* 0x000fe20000000f00 */
[----:B------:R-:W0:Y:S01]  /*01a0*/  S2R R11, SR_TID.X ;  /* 0x00000000000b7919 */ /* 0x000e220000002100 */
[C---:B------:R-:W-:Y:S01]  /*01b0*/  R2UR UR71, R1.reuse ;  /* 0x00000000014772ca */ /* 0x040fe200000e0000 */
[----:B------:R-:W1:Y:S04]  /*01c0*/  S2R R9, SR_CgaCtaId ;  /* 0x0000000000097919 */ /* 0x000e680000008800 */
[----:B------:R-:W0:Y:S01]  /*01d0*/  LDC R10, c[0x0][0x360] ;  /* 0x0000d800ff0a7b82 */ /* 0x000e220000000800 */
[----:B------:R-:W1:Y:S01]  /*01e0*/  LDCU UR5, c[0x0][0x370] ;  /* 0x00006e00ff0577ac */ /* 0x000e620008000800 */
[----:B0-----:R-:W-:Y:S01]  /*01f0*/  IMAD R4, R10, UR4, R11 ;  /* 0x000000040a047c24 */ /* 0x001fe2000f8e020b */
[----:B------:R-:W-:-:S02]  /*0200*/  R2UR UR4, R1 ;  /* 0x00000000010472ca */ /* 0x000fc400000e0000 */
[----:B-1----:R-:W-:Y:S01]  /*0210*/  LEA R0, R9, R0, 0x18 ;  /* 0x0000000009007211 */ /* 0x002fe200078ec0ff */
[----:B------:R-:W-:Y:S01]  /*0220*/  IMAD R9, R10, UR5, RZ ;  /* 0x000000050a097c24 */ /* 0x000fe2000f8e02ff */
[----:B------:R-:W-:-:S03]  /*0230*/  LOP3.LUT R4, RZ, R4, RZ, 0x33, !PT ;  /* 0x00000004ff047212 */ /* 0x000fc600078e33ff */
[----:B------:R-:W-:Y:S01]  /*0240*/  IMAD R0, R11, 0x90, R0 ;  /* 0x000000900b007824 */ /* 0x000fe200078e0200 */
[----:B------:R-:W-:Y:S02]  /*0250*/  ISETP.GT.U32.AND P0, PT, R9, R4, PT ;  /* 0x000000040900720c */ /* 0x000fe40003f04070 */
[----:B--2---:R-:W-:Y:S02]  /*0260*/  R2UR UR42, R27 ;  /* 0x000000001b2a72ca */ /* 0x004fe400000e0000 */
[----:B---3--:R-:W-:Y:S02]  /*0270*/  R2UR UR38, R15 ;  /* 0x000000000f2672ca */ /* 0x008fe400000e0000 */
[----:B----4-:R-:W-:Y:S02]  /*0280*/  R2UR UR36, R16 ;  /* 0x00000000102472ca */ /* 0x010fe400000e0000 */
[----:B-----5:R-:W-:Y:S02]  /*0290*/  R2UR UR34, R17 ;  /* 0x00000000112272ca */ /* 0x020fe400000e0000 */
[----:B------:R-:W-:-:S02]  /*02a0*/  R2UR UR32, R18 ;  /* 0x00000000122072ca */ /* 0x000fc400000e0000 */
[----:B------:R-:W-:Y:S02]  /*02b0*/  R2UR UR30, R19 ;  /* 0x00000000131e72ca */ /* 0x000fe400000e0000 */
[----:B------:R-:W-:-:S07]  /*02c0*/  R2UR UR29, R20 ;  /* 0x00000000141d72ca */ /* 0x000fce00000e0000 */
[----:B------:R-:W-:Y:S01]  /*02d0*/  IMAD.U32 R15, RZ, RZ, UR34 ;  /* 0x00000022ff0f7e24 */ /* 0x000fe2000f8e00ff */
[----:B------:R-:W-:Y:S01]  /*02e0*/  R2UR UR28, R21 ;  /* 0x00000000151c72ca */ /* 0x000fe200000e0000 */
[----:B------:R-:W-:Y:S01]  /*02f0*/  IMAD.U32 R16, RZ, RZ, UR32 ;  /* 0x00000020ff107e24 */ /* 0x000fe2000f8e00ff */
[----:B------:R-:W-:Y:S01]  /*0300*/  R2UR UR27, R22 ;  /* 0x00000000161b72ca */ /* 0x000fe200000e0000 */
[----:B------:R-:W-:Y:S01]  /*0310*/  IMAD.U32 R17, RZ, RZ, UR30 ;  /* 0x0000001eff117e24 */ /* 0x000fe2000f8e00ff */
[----:B------:R-:W-:Y:S01]  /*0320*/  R2UR UR25, R23 ;  /* 0x00000000171972ca */ /* 0x000fe200000e0000 */
[----:B------:R-:W-:Y:S01]  /*0330*/  IMAD.U32 R18, RZ, RZ, UR29 ;  /* 0x0000001dff127e24 */ /* 0x000fe2000f8e00ff */
[----:B------:R-:W-:-:S07]  /*0340*/  R2UR UR23, R24 ;  /* 0x00000000181772ca */ /* 0x000fce00000e0000 */
[----:B------:R-:W-:Y:S01]  /*0350*/  IMAD.U32 R19, RZ, RZ, UR28 ;  /* 0x0000001cff137e24 */ /* 0x000fe2000f8e00ff */
[----:B------:R-:W-:Y:S01]  /*0360*/  R2UR UR21, R25 ;  /* 0x00000000191572ca */ /* 0x000fe200000e0000 */
[----:B------:R-:W-:-:S03]  /*0370*/  IMAD.U32 R20, RZ, RZ, UR27 ;  /* 0x0000001bff147e24 */ /* 0x000fc6000f8e00ff */
[----:B------:R0:W-:Y:S01]  /*0380*/  STS.128 [R0+0x20], R16 ;  /* 0x0000201000007388 */ /* 0x0001e20000000c00 */
[----:B------:R-:W-:Y:S01]  /*0390*/  R2UR UR17, R12 ;  /* 0x000000000c1172ca */ /* 0x000fe200000e0000 */
[----:B------:R-:W-:Y:S02]  /*03a0*/  IMAD.U32 R12, RZ, RZ, UR42 ;  /* 0x0000002aff0c7e24 */ /* 0x000fe4000f8e00ff */
[----:B------:R-:W-:Y:S01]  /*03b0*/  IMAD.U32 R21, RZ, RZ, UR25 ;  /* 0x00000019ff157e24 */ /* 0x000fe2000f8e00ff */
[----:B------:R-:W-:Y:S01]  /*03c0*/  R2UR UR46, R13 ;  /* 0x000000000d2e72ca */ /* 0x000fe200000e0000 */
[----:B------:R-:W-:Y:S02]  /*03d0*/  IMAD.U32 R13, RZ, RZ, UR38 ;  /* 0x00000026ff0d7e24 */ /* 0x000fe4000f8e00ff */
[----:B------:R-:W-:Y:S01]  /*03e0*/  IMAD.U32 R22, RZ, RZ, UR23 ;  /* 0x00000017ff167e24 */ /* 0x000fe2000f8e00ff */
[----:B------:R-:W-:Y:S01]  /*03f0*/  R2UR UR44, R14 ;  /* 0x000000000e2c72ca */ /* 0x000fe200000e0000 */
[----:B------:R-:W-:-:S02]  /*0400*/  IMAD.U32 R14, RZ, RZ, UR36 ;  /* 0x00000024ff0e7e24 */ /* 0x000fc4000f8e00ff */
[----:B------:R-:W-:Y:S01]  /*0410*/  IMAD.U32 R23, RZ, RZ, UR21 ;  /* 0x00000015ff177e24 */ /* 0x000fe2000f8e00ff */
[----:B------:R-:W-:Y:S01]  /*0420*/  R2UR UR19, R26 ;  /* 0x000000001a1372ca */ /* 0x000fe200000e0000 */
[----:B------:R-:W-:Y:S01]  /*0430*/  IMAD.U32 R9, RZ, RZ, UR17 ;  /* 0x00000011ff097e24 */ /* 0x000fe2000f8e00ff */
[----:B------:R0:W-:Y:S03]  /*0440*/  STS.128 [R0+0x10], R12 ;  /* 0x0000100c00007388 */ /* 0x0001e60000000c00 */
[----:B------:R-:W-:Y:S01]  /*0450*/  IMAD.U32 R10, RZ, RZ, UR46 ;  /* 0x0000002eff0a7e24 */ /* 0x000fe2000f8e00ff */
[----:B------:R0:W-:Y:S03]  /*0460*/  STS.128 [R0+0x30], R20 ;  /* 0x0000301400007388 */ /* 0x0001e60000000c00 */
[----:B------:R-:W-:-:S04]  /*0470*/  IMAD.U32 R11, RZ, RZ, UR44 ;  /* 0x0000002cff0b7e24 */ /* 0x000fc8000f8e00ff */
[----:B------:R-:W-:Y:S01]  /*0480*/  IMAD.U32 R4, RZ, RZ, UR19 ;  /* 0x00000013ff047e24 */ /* 0x000fe2000f8e00ff */
[----:B------:R0:W-:Y:S04]  /*0490*/  STS.128 [R0], R8 ;  /* 0x0000000800007388 */ /* 0x0001e80000000c00 */
[----:B------:R0:W-:Y:S01]  /*04a0*/  STS.128 [R0+0x40], R4 ;  /* 0x0000400400007388 */ /* 0x0001e20000000c00 */
[----:B------:R-:W-:Y:S05]  /*04b0*/  @P0 EXIT ;  /* 0x000000000000094d */ /* 0x000fea0003800000 */
[----:B------:R-:W1:Y:S01]  /*04c0*/  S2R R3, SR_TID.X ;  /* 0x0000000000037919 */ /* 0x000e620000002100 */
[----:B------:R-:W1:Y:S01]  /*04d0*/  LDCU UR72, c[0x0][0x360] ;  /* 0x00006c00ff4877ac */ /* 0x000e620008000800 */
[----:B------:R-:W-:Y:S01]  /*04e0*/  BSSY.RECONVERGENT B0, `(.L_x_0) ;  /* 0x00004c2000007945 */ /* 0x000fe20003800200 */
[----:B0-----:R-:W-:Y:S01]  /*04f0*/  PRMT R8, R8, 0x123, RZ ;  /* 0x0000012308087816 */ /* 0x001fe200000000ff */
[----:B------:R-:W1:Y:S01]  /*0500*/  S2R R0, SR_CTAID.X ;  /* 0x0000000000007919 */ /* 0x000e620000002500 */
[----:B------:R-:W-:Y:S01]  /*0510*/  UPRMT UR16, UR46, 0x7771, URZ ;  /* 0x000077712e107896 */ /* 0x000fe200080000ff */
[----:B------:R-:W-:Y:S01]  /*0520*/  PRMT R5, R5, 0x123, RZ ;  /* 0x0000012305057816 */ /* 0x000fe200000000ff */
[----:B------:R-:W-:Y:S01]  /*0530*/  UPRMT UR20, UR44, 0x7771, URZ ;  /* 0x000077712c147896 */ /* 0x000fe200080000ff */
[----:B------:R-:W-:Y:S01]  /*0540*/  PRMT R6, R6, 0x123, RZ ;  /* 0x0000012306067816 */ /* 0x000fe200000000ff */
[----:B------:R-:W-:Y:S02]  /*0550*/  UPRMT UR47, UR42, 0x7771, URZ ;  /* 0x000077712a2f7896 */ /* 0x000fe400080000ff */
[----:B------:R-:W-:-:S02]  /*0560*/  UPRMT UR45, UR38, 0x7771, URZ ;  /* 0x00007771262d7896 */ /* 0x000fc400080000ff */
[----:B------:R-:W-:Y:S02]  /*0570*/  UPRMT UR43, UR36, 0x7771, URZ ;  /* 0x00007771242b7896 */ /* 0x000fe400080000ff */
[----:B------:R-:W-:Y:S02]  /*0580*/  UPRMT UR39, UR34, 0x7771, URZ ;  /* 0x0000777122277896 */ /* 0x000fe400080000ff */
[----:B------:R-:W-:Y:S02]  /*0590*/  UPRMT UR37, UR32, 0x7771, URZ ;  /* 0x0000777120257896 */ /* 0x000fe400080000ff */
[----:B------:R-:W-:Y:S02]  /*05a0*/  UPRMT UR35, UR30, 0x7771, URZ ;  /* 0x000077711e237896 */ /* 0x000fe400080000ff */
[----:B------:R-:W-:Y:S02]  /*05b0*/  UPRMT UR33, UR29, 0x7771, URZ ;  /* 0x000077711d217896 */ /* 0x000fe400080000ff */
[----:B------:R-:W-:-:S02]  /*05c0*/  UPRMT UR31, UR28, 0x7771, URZ ;  /* 0x000077711c1f7896 */ /* 0x000fc400080000ff */
[----:B------:R-:W-:Y:S02]  /*05d0*/  UPRMT UR65, UR27, 0x7771, URZ ;  /* 0x000077711b417896 */ /* 0x000fe400080000ff */
[----:B------:R-:W-:Y:S02]  /*05e0*/  UPRMT UR67, UR25, 0x7771, URZ ;  /* 0x0000777119437896 */ /* 0x000fe400080000ff */
[----:B------:R-:W-:Y:S02]  /*05f0*/  UPRMT UR69, UR23, 0x7771, URZ ;  /* 0x0000777117457896 */ /* 0x000fe400080000ff */
[----:B------:R-:W-:Y:S02]  /*0600*/  UPRMT UR64, UR21, 0x7771, URZ ;  /* 0x0000777115407896 */ /* 0x000fe400080000ff */
[----:B------:R-:W-:Y:S02]  /*0610*/  UPRMT UR14, UR19, 0x7771, URZ ;  /* 0x00007771130e7896 */ /* 0x000fe400080000ff */
[----:B------:R-:W-:Y:S01]  /*0620*/  UPRMT UR15, UR17, 0x7771, URZ ;  /* 0x00007771110f7896 */ /* 0x000fe200080000ff */
[----:B-1----:R-:W-:Y:S01]  /*0630*/  IMAD R3, R0, UR72, R3 ;  /* 0x0000004800037c24 */ /* 0x002fe2000f8e0203 */
[----:B------:R-:W-:-:S02]  /*0640*/  USHF.L.U32 UR16, UR16, 0x10, URZ ;  /* 0x0000001010107899 */ /* 0x000fc400080006ff */
[----:B------:R-:W-:Y:S02]  /*0650*/  USHF.L.U32 UR20, UR20, 0x10, URZ ;  /* 0x0000001014147899 */ /* 0x000fe400080006ff */
[----:B------:R-:W-:Y:S02]  /*0660*/  USHF.L.U32 UR47, UR47, 0x10, URZ ;  /* 0x000000102f2f7899 */ /* 0x000fe400080006ff */
[----:B------:R-:W-:Y:S02]  /*0670*/  USHF.L.U32 UR45, UR45, 0x10, URZ ;  /* 0x000000102d2d7899 */ /* 0x000fe400080006ff */
[----:B------:R-:W-:Y:S02]  /*0680*/  USHF.L.U32 UR43, UR43, 0x10, URZ ;  /* 0x000000102b2b7899 */ /* 0x000fe400080006ff */
[----:B------:R-:W-:Y:S02]  /*0690*/  USHF.L.U32 UR39, UR39, 0x10, URZ ;  /* 0x0000001027277899 */ /* 0x000fe400080006ff */
        /* <DEDUP_REMOVED lines=42> */
[----:B------:R-:W-:-:S02]  /*0940*/  ULOP3.LUT UR16, UR16, 0xff0000, URZ, 0xc0, !UPT ;  /* 0x00ff000010107892 */ /* 0x000fc4000f8ec0ff */
[----:B------:R-:W-:Y:S02]  /*0950*/  ULOP3.LUT UR20, UR20, 0xff0000, URZ, 0xc0, !UPT ;  /* 0x00ff000014147892 */ /* 0x000fe4000f8ec0ff */
[----:B------:R-:W-:Y:S02]  /*0960*/  ULOP3.LUT UR47, UR47, 0xff0000, URZ, 0xc0, !UPT ;  /* 0x00ff00002f2f7892 */ /* 0x000fe4000f8ec0ff */
[----:B------:R-:W-:Y:S02]  /*0970*/  ULOP3.LUT UR45, UR45, 0xff0000, URZ, 0xc0, !UPT ;  /* 0x00ff00002d2d7892 */ /* 0x000fe4000f8ec0ff */
[----:B------:R-:W-:Y:S02]  /*0980*/  ULOP3.LUT UR43, UR43, 0xff0000, URZ, 0xc0, !UPT ;  /* 0x00ff00002b2b7892 */ /* 0x000fe4000f8ec0ff */
[----:B------:R-:W-:Y:S02]  /*0990*/  ULOP3.LUT UR39, UR39, 0xff0000, URZ, 0xc0, !UPT ;  /* 0x00ff000027277892 */ /* 0x000fe4000f8ec0ff */
        /* <DEDUP_REMOVED lines=42> */
[----:B------:R-:W-:-:S02]  /*0c40*/  ULEA UR16, UR63, UR16, 0x18 ;  /* 0x000000103f107291 */ /* 0x000fc4000f8ec0ff */
[----:B------:R-:W-:Y:S02]  /*0c50*/  ULEA UR20, UR62, UR20, 0x18 ;  /* 0x000000143e147291 */ /* 0x000fe4000f8ec0ff */
[----:B------:R-:W-:Y:S02]  /*0c60*/  ULEA UR47, UR61, UR47, 0x18 ;  /* 0x0000002f3d2f7291 */ /* 0x000fe4000f8ec0ff */
[----:B------:R-:W-:Y:S02]  /*0c70*/  ULEA UR45, UR60, UR45, 0x18 ;  /* 0x0000002d3c2d7291 */ /* 0x000fe4000f8ec0ff */
[----:B------:R-:W-:Y:S02]  /*0c80*/  ULEA UR43, UR59, UR43, 0x18 ;  /* 0x0000002b3b2b7291 */ /* 0x000fe4000f8ec0ff */
[----:B------:R-:W-:Y:S02]  /*0c90*/  ULEA UR39, UR58, UR39, 0x18 ;  /* 0x000000273a277291 */ /* 0x000fe4000f8ec0ff */
        /* <DEDUP_REMOVED lines=10> */
[----:B------:R-:W-:Y:S02]  /*0d40*/  UIADD3 UR4, UPT, UPT, UR4, 0x24, URZ ;  /* 0x0000002404047890 */ /* 0x000fe4000fffe0ff */
[----:B------:R-:W-:Y:S02]  /*0d50*/  ULOP3.LUT UR16, UR46, UR16, UR18, 0xfe, !UPT ;  /* 0x000000102e107292 */ /* 0x000fe4000f8efe12 */
[----:B------:R-:W-:-:S02]  /*0d60*/  ULOP3.LUT UR5, UR44, UR20, UR5, 0xfe, !UPT ;  /* 0x000000142c057292 */ /* 0x000fc4000f8efe05 */
[----:B------:R-:W-:Y:S02]  /*0d70*/  ULOP3.LUT UR6, UR42, UR47, UR6, 0xfe, !UPT ;  /* 0x0000002f2a067292 */ /* 0x000fe4000f8efe06 */
[----:B------:R-:W-:Y:S02]  /*0d80*/  ULOP3.LUT UR7, UR38, UR45, UR7, 0xfe, !UPT ;  /* 0x0000002d26077292 */ /* 0x000fe4000f8efe07 */
[----:B------:R-:W-:Y:S02]  /*0d90*/  ULOP3.LUT UR8, UR36, UR43, UR8, 0xfe, !UPT ;  /* 0x0000002b24087292 */ /* 0x000fe4000f8efe08 */
[----:B------:R-:W-:Y:S02]  /*0da0*/  ULOP3.LUT UR9, UR34, UR39, UR9, 0xfe, !UPT ;  /* 0x0000002722097292 */ /* 0x000fe4000f8efe09 */
        /* <DEDUP_REMOVED lines=9> */
[----:B------:R-:W-:-:S12]  /*0e40*/  ULOP3.LUT UR15, UR17, UR15, UR22, 0xfe, !UPT ;  /* 0x0000000f110f7292 */ /* 0x000fd8000f8efe16 */
.L_x_7:
[----:B------:R-:W0:Y:S02]  /*0e50*/  LDC.64 R10, c[0x0][0x390] ;  /* 0x0000e400ff0a7b82 */ /* 0x000e240000000a00 */
[----:B0-----:R-:W2:Y:S02]  /*0e60*/  LDG.E R10, desc[UR40][R10.64] ;  /* 0x000000280a0a7981 */ /* 0x001ea4000c1e1900 */
[----:B--2---:R-:W-:-:S13]  /*0e70*/  ISETP.NE.AND P0, PT, R10, RZ, PT ;  /* 0x000000ff0a00720c */ /* 0x004fda0003f05270 */
[----:B------:R-:W-:Y:S05]  /*0e80*/  @P0 EXIT ;  /* 0x000000000000094d */ /* 0x000fea0003800000 */
[----:B------:R-:W0:Y:S01]  /*0e90*/  S2R R7, SR_CgaCtaId ;  /* 0x0000000000077919 */ /* 0x000e220000008800 */
[----:B------:R-:W-:Y:S01]  /*0ea0*/  MOV R0, 0x400 ;  /* 0x0000040000007802 */ /* 0x000fe20000000f00 */
[----:B------:R-:W-:Y:S01]  /*0eb0*/  IMAD.U32 R9, RZ, RZ, UR15 ;  /* 0x0000000fff097e24 */ /* 0x000fe2000f8e00ff */
[----:B------:R-:W1:Y:S01]  /*0ec0*/  S2R R13, SR_TID.X ;  /* 0x00000000000d7919 */ /* 0x000e620000002100 */
[----:B------:R-:W-:Y:S02]  /*0ed0*/  IMAD.U32 R10, RZ, RZ, UR16 ;  /* 0x00000010ff0a7e24 */ /* 0x000fe4000f8e00ff */
[----:B------:R-:W-:Y:S02]  /*0ee0*/  IMAD.U32 R20, RZ, RZ, UR6 ;  /* 0x00000006ff147e24 */ /* 0x000fe4000f8e00ff */
[----:B------:R-:W-:Y:S02]  /*0ef0*/  IMAD.U32 R21, RZ, RZ, UR7 ;  /* 0x00000007ff157e24 */ /* 0x000fe4000f8e00ff */
[----:B------:R-:W-:-:S02]  /*0f00*/  IMAD.U32 R22, RZ, RZ, UR8 ;  /* 0x00000008ff167e24 */ /* 0x000fc4000f8e00ff */
[----:B------:R-:W-:Y:S02]  /*0f10*/  IMAD.U32 R23, RZ, RZ, UR9 ;  /* 0x00000009ff177e24 */ /* 0x000fe4000f8e00ff */
[----:B------:R-:W-:Y:S02]  /*0f20*/  IMAD.U32 R28, RZ, RZ, UR27 ;  /* 0x0000001bff1c7e24 */ /* 0x000fe4000f8e00ff */
[----:B------:R-:W-:Y:S01]  /*0f30*/  IMAD.U32 R29, RZ, RZ, UR25 ;  /* 0x00000019ff1d7e24 */ /* 0x000fe2000f8e00ff */
[----:B------:R-:W-:Y:S01]  /*0f40*/  STL.128 [R1+0x10], R20 ;  /* 0x0000101401007387 */ /* 0x000fe20000100c00 */
[----:B------:R-:W-:Y:S02]  /*0f50*/  IMAD.U32 R30, RZ, RZ, UR23 ;  /* 0x00000017ff1e7e24 */ /* 0x000fe4000f8e00ff */
[----:B------:R-:W-:Y:S02]  /*0f60*/  IMAD.U32 R31, RZ, RZ, UR21 ;  /* 0x00000015ff1f7e24 */ /* 0x000fe4000f8e00ff */
[----:B------:R-:W-:-:S02]  /*0f70*/  IMAD.U32 R11, RZ, RZ, UR5 ;  /* 0x00000005ff0b7e24 */ /* 0x000fc4000f8e00ff */
[----:B------:R-:W-:Y:S01]  /*0f80*/  IMAD.MOV.U32 R12, RZ, RZ, 0x6a09e667 ;  /* 0x6a09e667ff0c7424 */ /* 0x000fe200078e00ff */
[----:B------:R-:W-:Y:S01]  /*0f90*/  STL.128 [R1+0x30], R28 ;  /* 0x0000301c01007387 */ /* 0x000fe20000100c00 */
[----:B------:R-:W-:Y:S02]  /*0fa0*/  IMAD.MOV.U32 R14, RZ, RZ, 0x3c6ef372 ;  /* 0x3c6ef372ff0e7424 */ /* 0x000fe400078e00ff */
[----:B------:R-:W-:Y:S01]  /*0fb0*/  IMAD.MOV.U32 R15, RZ, RZ, -0x5ab00ac6 ;  /* 0xa54ff53aff0f7424 */ /* 0x000fe200078e00ff */
[----:B------:R-:W-:Y:S01]  /*0fc0*/  STL.128 [R1], R8 ;  /* 0x0000000801007387 */ /* 0x000fe20000100c00 */
[----:B------:R-:W-:Y:S01]  /*0fd0*/  IMAD.MOV.U32 R16, RZ, RZ, 0x510e527f ;  /* 0x510e527fff107424 */ /* 0x000fe200078e00ff */
[----:B0-----:R-:W-:Y:S01]  /*0fe0*/  LEA R0, R7, R0, 0x18 ;  /* 0x0000000007007211 */ /* 0x001fe200078ec0ff */
[----:B------:R-:W-:Y:S02]  /*0ff0*/  IMAD.MOV.U32 R17, RZ, RZ, -0x64fa9774 ;  /* 0x9b05688cff117424 */ /* 0x000fe400078e00ff */
[----:B------:R-:W-:-:S02]  /*1000*/  IMAD.MOV.U32 R18, RZ, RZ, 0x1f83d9ab ;  /* 0x1f83d9abff127424 */ /* 0x000fc400078e00ff */
[----:B-1----:R-:W-:Y:S02]  /*1010*/  IMAD R0, R13, 0x90, R0 ;  /* 0x000000900d007824 */ /* 0x002fe400078e0200 */
[----:B------:R-:W-:Y:S02]  /*1020*/  IMAD.MOV.U32 R13, RZ, RZ, -0x4498517b ;  /* 0xbb67ae85ff0d7424 */ /* 0x000fe400078e00ff */
[----:B------:R-:W-:Y:S01]  /*1030*/  IMAD.MOV.U32 R19, RZ, RZ, 0x5be0cd19 ;  /* 0x5be0cd19ff137424 */ /* 0x000fe200078e00ff */
[----:B------:R-:W-:Y:S01]  /*1040*/  STS [R0+0x4c], R3 ;  /* 0x00004c0300007388 */ /* 0x000fe20000000800 */
[----:B------:R-:W-:Y:S02]  /*1050*/  IMAD.U32 R24, RZ, RZ, UR10 ;  /* 0x0000000aff187e24 */ /* 0x000fe4000f8e00ff */
[----:B------:R-:W-:Y:S01]  /*1060*/  IMAD.U32 R25, RZ, RZ, UR11 ;  /* 0x0000000bff197e24 */ /* 0x000fe2000f8e00ff */
[----:B------:R-:W-:Y:S01]  /*1070*/  STS.128 [R0+0x70], R12 ;  /* 0x0000700c00007388 */ /* 0x000fe20000000c00 */
[----:B------:R-:W-:-:S02]  /*1080*/  IMAD.U32 R26, RZ, RZ, UR12 ;  /* 0x0000000cff1a7e24 */ /* 0x000fc4000f8e00ff */
[----:B------:R-:W-:Y:S01]  /*1090*/  IMAD.U32 R27, RZ, RZ, UR13 ;  /* 0x0000000dff1b7e24 */ /* 0x000fe2000f8e00ff */
[----:B------:R-:W-:Y:S01]  /*10a0*/  STS.128 [R0+0x80], R16 ;  /* 0x0000801000007388 */ /* 0x000fe20000000c00 */
[----:B------:R-:W-:Y:S02]  /*10b0*/  IMAD.MOV.U32 R4, RZ, RZ, RZ ;  /* 0x000000ffff047224 */ /* 0x000fe400078e00ff */
[----:B------:R-:W-:Y:S01]  /*10c0*/  IMAD.U32 R2, RZ, RZ, UR4 ;  /* 0x00000004ff027e24 */ /* 0x000fe2000f8e00ff */
[----:B------:R0:W-:Y:S01]  /*10d0*/  STL.128 [R1+0x20], R24 ;  /* 0x0000201801007387 */ /* 0x0001e20000100c00 */
[----:B------:R-:W-:Y:S02]  /*10e0*/  IMAD.MOV.U32 R7, RZ, RZ, R8 ;  /* 0x000000ffff077224 */ /* 0x000fe400078e0008 */
[----:B0-----:R-:W-:Y:S02]  /*10f0*/  IMAD.U32 R24, RZ, RZ, UR27 ;  /* 0x0000001bff187e24 */ /* 0x001fe4000f8e00ff */
[----:B------:R-:W-:-:S02]  /*1100*/  IMAD.U32 R27, RZ, RZ, UR21 ;  /* 0x00000015ff1b7e24 */ /* 0x000fc4000f8e00ff */
[----:B------:R-:W-:-:S07]  /*1110*/  IMAD.U32 R26, RZ, RZ, UR23 ;  /* 0x00000017ff1a7e24 */ /* 0x000fce000f8e00ff */
.L_x_1:
[----:B------:R-:W2:Y:S04]  /*1120*/  LDL R21, [R2+-0x20] ;  /* 0xffffe00002157983 */ /* 0x000ea80000100800 */
[----:B------:R-:W3:Y:S04]  /*1130*/  LDL.64 R22, [R2+-0x1c] ;  /* 0xffffe40002167983 */ /* 0x000ee80000100a00 */
[----:B------:R-:W4:Y:S04]  /*1140*/  LDL R20, [R2] ;  /* 0x0000000002147983 */ /* 0x000f280000100800 */
[----:B------:R-:W5:Y:S04]  /*1150*/  LDL.64 R10, [R2+0x4] ;  /* 0x00000400020a7983 */ /* 0x000f680000100a00 */
[----:B------:R-:W5:Y:S04]  /*1160*/  LDL R37, [R2+-0x14] ;  /* 0xffffec0002257983 */ /* 0x000f680000100800 */
[----:B------:R-:W5:Y:S04]  /*1170*/  LDL R25, [R2+-0x10] ;  /* 0xfffff00002197983 */ /* 0x000f680000100800 */
[----:B------:R-:W5:Y:S04]  /*1180*/  LDL.64 R30, [R2+-0xc] ;  /* 0xfffff400021e7983 */ /* 0x000f680000100a00 */
[----:B------:R-:W5:Y:S04]  /*1190*/  LDL R38, [R2+0x10] ;  /* 0x0000100002267983 */ /* 0x000f680000100800 */
[----:B------:R-:W5:Y:S04]  /*11a0*/  LDL.64 R32, [R2+0x14] ;  /* 0x0000140002207983 */ /* 0x000f680000100a00 */
[----:B------:R-:W5:Y:S01]  /*11b0*/  LDL R9, [R2+-0x4] ;  /* 0xfffffc0002097983 */ /* 0x000f620000100800 */
[----:B------:R-:W-:-:S02]  /*11c0*/  SHF.R.U32.HI R34, RZ, 0xa, R26 ;  /* 0x0000000aff227819 */ /* 0x000fc4000001161a */
[C-C-:B------:R-:W-:Y:S02]  /*11d0*/  SHF.L.W.U32.HI R28, R26.reuse, 0xf, R26.reuse ;  /* 0x0000000f1a1c7819 */ /* 0x140fe40000010e1a */
[----:B------:R-:W-:Y:S02]  /*11e0*/  SHF.L.W.U32.HI R29, R26, 0xd, R26 ;  /* 0x0000000d1a1d7819 */ /* 0x000fe40000010e1a */
[--C-:B------:R-:W-:Y:S02]  /*11f0*/  SHF.R.U32.HI R39, RZ, 0xa, R27.reuse ;  /* 0x0000000aff277819 */ /* 0x100fe4000001161b */
[C-C-:B------:R-:W-:Y:S02]  /*1200*/  SHF.L.W.U32.HI R35, R27.reuse, 0xf, R27.reuse ;  /* 0x0000000f1b237819 */ /* 0x140fe40000010e1b */
[----:B------:R-:W-:Y:S02]  /*1210*/  SHF.L.W.U32.HI R36, R27, 0xd, R27 ;  /* 0x0000000d1b247819 */ /* 0x000fe40000010e1b */
[----:B------:R-:W-:-:S02]  /*1220*/  LOP3.LUT R26, R34, R28, R29, 0x96, !PT ;  /* 0x0000001c221a7212 */ /* 0x000fc400078e961d */
[----:B------:R-:W-:Y:S02]  /*1230*/  LOP3.LUT R27, R39, R35, R36, 0x96, !PT ;  /* 0x00000023271b7212 */ /* 0x000fe400078e9624 */
[C-C-:B--2---:R-:W-:Y:S02]  /*1240*/  SHF.L.W.U32.HI R28, R21.reuse, 0x19, R21.reuse ;  /* 0x00000019151c7819 */ /* 0x144fe40000010e15 */
[--C-:B------:R-:W-:Y:S02]  /*1250*/  SHF.L.W.U32.HI R29, R21, 0xe, R21.reuse ;  /* 0x0000000e151d7819 */ /* 0x100fe40000010e15 */
[----:B------:R-:W-:Y:S02]  /*1260*/  SHF.R.U32.HI R34, RZ, 0x3, R21 ;  /* 0x00000003ff227819 */ /* 0x000fe40000011615 */
[C-C-:B---3--:R-:W-:Y:S02]  /*1270*/  SHF.L.W.U32.HI R35, R22.reuse, 0x19, R22.reuse ;  /* 0x0000001916237819 */ /* 0x148fe40000010e16 */
[----:B------:R-:W-:-:S02]  /*1280*/  SHF.L.W.U32.HI R36, R22, 0xe, R22 ;  /* 0x0000000e16247819 */ /* 0x000fc40000010e16 */
[----:B------:R-:W-:Y:S02]  /*1290*/  SHF.R.U32.HI R39, RZ, 0x3, R22 ;  /* 0x00000003ff277819 */ /* 0x000fe40000011616 */
[----:B------:R-:W-:Y:S02]  /*12a0*/  LOP3.LUT R28, R34, R28, R29, 0x96, !PT ;  /* 0x0000001c221c7212 */ /* 0x000fe400078e961d */
[----:B------:R-:W-:Y:S02]  /*12b0*/  LOP3.LUT R35, R39, R35, R36, 0x96, !PT ;  /* 0x0000002327237212 */ /* 0x000fe400078e9624 */
[----:B----4-:R-:W-:Y:S02]  /*12c0*/  IADD3 R7, PT, PT, R20, R28, R7 ;  /* 0x0000001c14077210 */ /* 0x010fe40007ffe007 */
[----:B-----5:R-:W-:Y:S02]  /*12d0*/  IADD3 R10, PT, PT, R10, R35, R21 ;  /* 0x000000230a0a7210 */ /* 0x020fe40007ffe015 */
[C---:B------:R-:W-:Y:S01]  /*12e0*/  SHF.L.W.U32.HI R29, R23.reuse, 0x19, R23 ;  /* 0x00000019171d7819 */ /* 0x040fe20000010e17 */
[----:B------:R-:W-:Y:S01]  /*12f0*/  IMAD.IADD R20, R26, 0x1, R7 ;  /* 0x000000011a147824 */ /* 0x000fe200078e0207 */
[----:B------:R-:W-:-:S02]  /*1300*/  SHF.L.W.U32.HI R34, R23, 0xe, R23 ;  /* 0x0000000e17227819 */ /* 0x000fc40000010e17 */
[----:B------:R-:W-:Y:S01]  /*1310*/  SHF.R.U32.HI R36, RZ, 0x3, R23 ;  /* 0x00000003ff247819 */ /* 0x000fe20000011617 */
[----:B------:R-:W-:Y:S01]  /*1320*/  IMAD.IADD R21, R27, 0x1, R10 ;  /* 0x000000011b157824 */ /* 0x000fe200078e020a */
[C-C-:B------:R-:W-:Y:S02]  /*1330*/  SHF.L.W.U32.HI R27, R37.reuse, 0x19, R37.reuse ;  /* 0x00000019251b7819 */ /* 0x140fe40000010e25 */
[----:B------:R-:W-:Y:S02]  /*1340*/  LOP3.LUT R29, R36, R29, R34, 0x96, !PT ;  /* 0x0000001d241d7212 */ /* 0x000fe400078e9622 */
[--C-:B------:R-:W-:Y:S02]  /*1350*/  SHF.L.W.U32.HI R28, R37, 0xe, R37.reuse ;  /* 0x0000000e251c7819 */ /* 0x100fe40000010e25 */
[----:B------:R-:W-:Y:S02]  /*1360*/  SHF.R.U32.HI R34, RZ, 0x3, R37 ;  /* 0x00000003ff227819 */ /* 0x000fe40000011625 */
[----:B------:R-:W-:-:S02]  /*1370*/  SHF.L.W.U32.HI R7, R20, 0xf, R20 ;  /* 0x0000000f14077819 */ /* 0x000fc40000010e14 */
[--C-:B------:R-:W-:Y:S02]  /*1380*/  SHF.L.W.U32.HI R10, R20, 0xd, R20.reuse ;  /* 0x0000000d140a7819 */ /* 0x100fe40000010e14 */
[----:B------:R-:W-:Y:S02]  /*1390*/  SHF.R.U32.HI R26, RZ, 0xa, R20 ;  /* 0x0000000aff1a7819 */ /* 0x000fe40000011614 */
[C-C-:B------:R-:W-:Y:S02]  /*13a0*/  SHF.L.W.U32.HI R35, R21.reuse, 0xf, R21.reuse ;  /* 0x0000000f15237819 */ /* 0x140fe40000010e15 */
[--C-:B------:R-:W-:Y:S02]  /*13b0*/  SHF.L.W.U32.HI R36, R21, 0xd, R21.reuse ;  /* 0x0000000d15247819 */ /* 0x100fe40000010e15 */
[----:B------:R-:W-:Y:S02]  /*13c0*/  SHF.R.U32.HI R39, RZ, 0xa, R21 ;  /* 0x0000000aff277819 */ /* 0x000fe40000011615 */
[----:B------:R-:W-:-:S02]  /*13d0*/  LOP3.LUT R27, R34, R27, R28, 0x96, !PT ;  /* 0x0000001b221b7212 */ /* 0x000fc400078e961c */
[----:B------:R-:W-:Y:S02]  /*13e0*/  LOP3.LUT R7, R26, R7, R10, 0x96, !PT ;  /* 0x000000071a077212 */ /* 0x000fe400078e960a */
[----:B------:R-:W-:Y:S02]  /*13f0*/  IADD3 R22, PT, PT, R11, R29, R22 ;  /* 0x0000001d0b167210 */ /* 0x000fe40007ffe016 */
[----:B------:R-:W-:Y:S01]  /*1400*/  LOP3.LUT R35, R39, R35, R36, 0x96, !PT ;  /* 0x0000002327237212 */ /* 0x000fe200078e9624 */
[----:B------:R-:W2:Y:S01]  /*1410*/  LDL.64 R28, [R2+0x4] ;  /* 0x00000400021c7983 */ /* 0x000ea20000100a00 */
[----:B------:R-:W-:Y:S01]  /*1420*/  IADD3 R24, PT, PT, R24, R27, R23 ;  /* 0x0000001b18187210 */ /* 0x000fe20007ffe017 */
[----:B------:R-:W-:Y:S01]  /*1430*/  IMAD.IADD R22, R7, 0x1, R22 ;  /* 0x0000000107167824 */ /* 0x000fe200078e0216 */
[C-C-:B------:R-:W-:Y:S01]  /*1440*/  SHF.L.W.U32.HI R7, R25.reuse, 0x19, R25.reuse ;  /* 0x0000001919077819 */ /* 0x140fe20000010e19 */
[----:B------:R-:W3:Y:S01]  /*1450*/  LDL R39, [R2] ;  /* 0x0000000002277983 */ /* 0x000ee20000100800 */
[----:B------:R-:W-:Y:S01]  /*1460*/  SHF.L.W.U32.HI R10, R25, 0xe, R25 ;  /* 0x0000000e190a7819 */ /* 0x000fe20000010e19 */
[----:B------:R-:W-:Y:S01]  /*1470*/  IMAD.IADD R23, R35, 0x1, R24 ;  /* 0x0000000123177824 */ /* 0x000fe200078e0218 */
[----:B------:R-:W-:-:S02]  /*1480*/  SHF.L.W.U32.HI R24, R22, 0xf, R22 ;  /* 0x0000000f16187819 */ /* 0x000fc40000010e16 */
[--C-:B------:R-:W-:Y:S02]  /*1490*/  SHF.L.W.U32.HI R27, R22, 0xd, R22.reuse ;  /* 0x0000000d161b7819 */ /* 0x100fe40000010e16 */
[----:B------:R-:W-:Y:S02]  /*14a0*/  SHF.R.U32.HI R26, RZ, 0xa, R22 ;  /* 0x0000000aff1a7819 */ /* 0x000fe40000011616 */
[----:B------:R-:W-:Y:S02]  /*14b0*/  SHF.R.U32.HI R11, RZ, 0x3, R25 ;  /* 0x00000003ff0b7819 */ /* 0x000fe40000011619 */
[----:B------:R-:W-:Y:S02]  /*14c0*/  LOP3.LUT R24, R26, R24, R27, 0x96, !PT ;  /* 0x000000181a187212 */ /* 0x000fe400078e961b */
[----:B------:R-:W-:Y:S02]  /*14d0*/  LOP3.LUT R10, R11, R7, R10, 0x96, !PT ;  /* 0x000000070b0a7212 */ /* 0x000fe400078e960a */
[----:B------:R-:W-:-:S02]  /*14e0*/  SHF.L.W.U32.HI R11, R30, 0x19, R30 ;  /* 0x000000191e0b7819 */ /* 0x000fc40000010e1e */
[--C-:B------:R-:W-:Y:S02]  /*14f0*/  SHF.L.W.U32.HI R26, R30, 0xe, R30.reuse ;  /* 0x0000000e1e1a7819 */ /* 0x100fe40000010e1e */
[----:B------:R-:W-:Y:S01]  /*1500*/  SHF.R.U32.HI R27, RZ, 0x3, R30 ;  /* 0x00000003ff1b7819 */ /* 0x000fe2000001161e */
[----:B------:R0:W-:Y:S01]  /*1510*/  STL.128 [R2+0x1c], R20 ;  /* 0x00001c1402007387 */ /* 0x0001e20000100c00 */
[C-C-:B------:R-:W-:Y:S02]  /*1520*/  SHF.L.W.U32.HI R7, R23.reuse, 0xf, R23.reuse ;  /* 0x0000000f17077819 */ /* 0x140fe40000010e17 */
[--C-:B------:R-:W-:Y:S01]  /*1530*/  SHF.L.W.U32.HI R36, R23, 0xd, R23.reuse ;  /* 0x0000000d17247819 */ /* 0x100fe20000010e17 */
[----:B------:R-:W4:Y:S01]  /*1540*/  LDL R40, [R2+0x20] ;  /* 0x0000200002287983 */ /* 0x000f220000100800 */
[----:B------:R-:W-:Y:S02]  /*1550*/  SHF.R.U32.HI R41, RZ, 0xa, R23 ;  /* 0x0000000aff297819 */ /* 0x000fe40000011617 */
[----:B------:R-:W-:Y:S01]  /*1560*/  LOP3.LUT R11, R27, R11, R26, 0x96, !PT ;  /* 0x0000000b1b0b7212 */ /* 0x000fe200078e961a */
[----:B------:R-:W5:Y:S01]  /*1570*/  LDL.64 R34, [R2+0x24] ;  /* 0x0000240002227983 */ /* 0x000f620000100a00 */
[----:B------:R-:W-:-:S02]  /*1580*/  LOP3.LUT R7, R41, R7, R36, 0x96, !PT ;  /* 0x0000000729077212 */ /* 0x000fc400078e9624 */
[----:B------:R-:W-:Y:S01]  /*1590*/  IADD3 R37, PT, PT, R38, R10, R37 ;  /* 0x0000000a26257210 */ /* 0x000fe20007ffe025 */
[----:B------:R-:W5:Y:S01]  /*15a0*/  LDL R36, [R2+0xc] ;  /* 0x00000c0002247983 */ /* 0x000f620000100800 */
[----:B------:R-:W-:Y:S02]  /*15b0*/  IADD3 R32, PT, PT, R32, R11, R25 ;  /* 0x0000000b20207210 */ /* 0x000fe40007ffe019 */
[C---:B------:R-:W-:Y:S01]  /*15c0*/  SHF.L.W.U32.HI R10, R31.reuse, 0xe, R31 ;  /* 0x0000000e1f0a7819 */ /* 0x040fe20000010e1f */
[----:B------:R-:W-:Y:S01]  /*15d0*/  IMAD.IADD R24, R24, 0x1, R37 ;  /* 0x0000000118187824 */ /* 0x000fe200078e0225 */
[--C-:B0-----:R-:W-:Y:S01]  /*15e0*/  SHF.L.W.U32.HI R21, R31, 0x19, R31.reuse ;  /* 0x000000191f157819 */ /* 0x101fe20000010e1f */
[----:B------:R-:W-:Y:S01]  /*15f0*/  IMAD.IADD R25, R7, 0x1, R32 ;  /* 0x0000000107197824 */ /* 0x000fe200078e0220 */
[----:B------:R-:W-:Y:S01]  /*1600*/  SHF.R.U32.HI R22, RZ, 0x3, R31 ;  /* 0x00000003ff167819 */ /* 0x000fe2000001161f */
[----:B------:R-:W5:Y:S01]  /*1610*/  LDL R37, [R2+0x10] ;  /* 0x0000100002257983 */ /* 0x000f620000100800 */
[----:B------:R-:W-:-:S02]  /*1620*/  SHF.L.W.U32.HI R23, R9, 0x19, R9 ;  /* 0x0000001909177819 */ /* 0x000fc40000010e09 */
[--C-:B------:R-:W-:Y:S02]  /*1630*/  SHF.L.W.U32.HI R26, R9, 0xe, R9.reuse ;  /* 0x0000000e091a7819 */ /* 0x100fe40000010e09 */
[----:B------:R-:W-:Y:S02]  /*1640*/  SHF.R.U32.HI R27, RZ, 0x3, R9 ;  /* 0x00000003ff1b7819 */ /* 0x000fe40000011609 */
[----:B------:R-:W-:Y:S02]  /*1650*/  LOP3.LUT R21, R22, R21, R10, 0x96, !PT ;  /* 0x0000001516157212 */ /* 0x000fe400078e960a */
[----:B------:R-:W-:Y:S01]  /*1660*/  LOP3.LUT R22, R27, R23, R26, 0x96, !PT ;  /* 0x000000171b167212 */ /* 0x000fe200078e961a */
[----:B------:R-:W5:Y:S01]  /*1670*/  LDL.64 R10, [R2+0x14] ;  /* 0x00001400020a7983 */ /* 0x000f620000100a00 */
[C-C-:B------:R-:W-:Y:S02]  /*1680*/  SHF.L.W.U32.HI R7, R24.reuse, 0xf, R24.reuse ;  /* 0x0000000f18077819 */ /* 0x140fe40000010e18 */
[----:B------:R-:W-:-:S02]  /*1690*/  SHF.L.W.U32.HI R26, R24, 0xd, R24 ;  /* 0x0000000d181a7819 */ /* 0x000fc40000010e18 */
[----:B------:R-:W-:Y:S02]  /*16a0*/  SHF.R.U32.HI R23, RZ, 0xa, R24 ;  /* 0x0000000aff177819 */ /* 0x000fe40000011618 */
[C-C-:B------:R-:W-:Y:S02]  /*16b0*/  SHF.L.W.U32.HI R27, R25.reuse, 0xf, R25.reuse ;  /* 0x0000000f191b7819 */ /* 0x140fe40000010e19 */
[--C-:B------:R-:W-:Y:S02]  /*16c0*/  SHF.L.W.U32.HI R32, R25, 0xd, R25.reuse ;  /* 0x0000000d19207819 */ /* 0x100fe40000010e19 */
[----:B------:R-:W-:Y:S02]  /*16d0*/  SHF.R.U32.HI R38, RZ, 0xa, R25 ;  /* 0x0000000aff267819 */ /* 0x000fe40000011619 */
[----:B------:R-:W-:Y:S02]  /*16e0*/  LOP3.LUT R26, R23, R7, R26, 0x96, !PT ;  /* 0x00000007171a7212 */ /* 0x000fe400078e961a */
[----:B------:R-:W-:Y:S01]  /*16f0*/  IADD3 R21, PT, PT, R33, R21, R30 ;  /* 0x0000001521157210 */ /* 0x000fe20007ffe01e */
[----:B------:R-:W5:Y:S01]  /*1700*/  LDL R7, [R2+0x1c] ;  /* 0x00001c0002077983 */ /* 0x000f620000100800 */
[----:B------:R-:W-:-:S02]  /*1710*/  LOP3.LUT R27, R38, R27, R32, 0x96, !PT ;  /* 0x0000001b261b7212 */ /* 0x000fc400078e9620 */
[----:B------:R-:W-:Y:S01]  /*1720*/  IADD3 R22, PT, PT, R20, R22, R31 ;  /* 0x0000001614167210 */ /* 0x000fe20007ffe01f */
[----:B------:R-:W-:-:S04]  /*1730*/  IMAD.IADD R26, R26, 0x1, R21 ;  /* 0x000000011a1a7824 */ /* 0x000fc800078e0215 */
[----:B------:R-:W-:-:S05]  /*1740*/  IMAD.IADD R27, R27, 0x1, R22 ;  /* 0x000000011b1b7824 */ /* 0x000fca00078e0216 */
[----:B------:R2:W-:Y:S04]  /*1750*/  STL.128 [R2+0x2c], R24 ;  /* 0x00002c1802007387 */ /* 0x0005e80000100c00 */
[----:B------:R-:W5:Y:S04]  /*1760*/  LDL R33, [R2+0x30] ;  /* 0x0000300002217983 */ /* 0x000f680000100800 */
        /* <DEDUP_REMOVED lines=8> */
[----:B------:R-:W-:Y:S01]  /*17f0*/  LOP3.LUT R21, R38, R23, R32, 0x96, !PT ;  /* 0x0000001726157212 */ /* 0x000fe200078e9620 */
[----:B------:R-:W-:-:S05]  /*1800*/  VIADD R4, R4, 0x10 ;  /* 0x0000001004047836 */ /* 0x000fca0000000000 */
[----:B------:R-:W-:Y:S02]  /*1810*/  ISETP.NE.AND P0, PT, R4, 0x30, PT ;  /* 0x000000300400780c */ /* 0x000fe40003f05270 */
[C-C-:B--2---:R-:W-:Y:S02]  /*1820*/  SHF.L.W.U32.HI R26, R28.reuse, 0x19, R28.reuse ;  /* 0x000000191c1a7819 */ /* 0x144fe40000010e1c */
[----:B------:R-:W-:Y:S02]  /*1830*/  SHF.L.W.U32.HI R27, R28, 0xe, R28 ;  /* 0x0000000e1c1b7819 */ /* 0x000fe40000010e1c */
[C-C-:B---3--:R-:W-:Y:S02]  /*1840*/  SHF.L.W.U32.HI R22, R39.reuse, 0x19, R39.reuse ;  /* 0x0000001927167819 */ /* 0x148fe40000010e27 */
[--C-:B------:R-:W-:Y:S02]  /*1850*/  SHF.L.W.U32.HI R23, R39, 0xe, R39.reuse ;  /* 0x0000000e27177819 */ /* 0x100fe40000010e27 */
[----:B------:R-:W-:-:S02]  /*1860*/  SHF.R.U32.HI R25, RZ, 0x3, R39 ;  /* 0x00000003ff197819 */ /* 0x000fc40000011627 */
[----:B------:R-:W-:Y:S02]  /*1870*/  SHF.R.U32.HI R32, RZ, 0x3, R28 ;  /* 0x00000003ff207819 */ /* 0x000fe4000001161c */
[----:B------:R-:W-:Y:S02]  /*1880*/  LOP3.LUT R22, R25, R22, R23, 0x96, !PT ;  /* 0x0000001619167212 */ /* 0x000fe400078e9617 */
[----:B------:R-:W-:Y:S02]  /*1890*/  LOP3.LUT R26, R32, R26, R27, 0x96, !PT ;  /* 0x0000001a201a7212 */ /* 0x000fe400078e961b */
[C-C-:B------:R-:W-:Y:S02]  /*18a0*/  SHF.L.W.U32.HI R23, R29.reuse, 0x19, R29.reuse ;  /* 0x000000191d177819 */ /* 0x140fe40000010e1d */
[--C-:B------:R-:W-:Y:S02]  /*18b0*/  SHF.L.W.U32.HI R32, R29, 0xe, R29.reuse ;  /* 0x0000000e1d207819 */ /* 0x100fe40000010e1d */
[----:B------:R-:W-:-:S02]  /*18c0*/  SHF.R.U32.HI R25, RZ, 0x3, R29 ;  /* 0x00000003ff197819 */ /* 0x000fc4000001161d */
[----:B----4-:R-:W-:Y:S02]  /*18d0*/  IADD3 R9, PT, PT, R40, R22, R9 ;  /* 0x0000001628097210 */ /* 0x010fe40007ffe009 */
[----:B-----5:R-:W-:-:S03]  /*18e0*/  IADD3 R26, PT, PT, R34, R26, R39 ;  /* 0x0000001a221a7210 */ /* 0x020fc60007ffe027 */
[----:B------:R-:W-:Y:S01]  /*18f0*/  IMAD.IADD R20, R20, 0x1, R9 ;  /* 0x0000000114147824 */ /* 0x000fe200078e0209 */
[----:B------:R-:W-:Y:S02]  /*1900*/  LOP3.LUT R23, R25, R23, R32, 0x96, !PT ;  /* 0x0000001719177212 */ /* 0x000fe400078e9620 */
[C---:B------:R-:W-:Y:S01]  /*1910*/  SHF.L.W.U32.HI R27, R36.reuse, 0xe, R36 ;  /* 0x0000000e241b7819 */ /* 0x040fe20000010e24 */
[----:B------:R-:W-:Y:S01]  /*1920*/  IMAD.IADD R21, R21, 0x1, R26 ;  /* 0x0000000115157824 */ /* 0x000fe200078e021a */
[--C-:B------:R-:W-:Y:S02]  /*1930*/  SHF.L.W.U32.HI R26, R36, 0x19, R36.reuse ;  /* 0x00000019241a7819 */ /* 0x100fe40000010e24 */
[----:B------:R-:W-:Y:S02]  /*1940*/  SHF.R.U32.HI R32, RZ, 0x3, R36 ;  /* 0x00000003ff207819 */ /* 0x000fe40000011624 */
[C-C-:B------:R-:W-:Y:S02]  /*1950*/  SHF.L.W.U32.HI R9, R20.reuse, 0xf, R20.reuse ;  /* 0x0000000f14097819 */ /* 0x140fe40000010e14 */
[----:B------:R-:W-:-:S02]  /*1960*/  SHF.L.W.U32.HI R22, R20, 0xd, R20 ;  /* 0x0000000d14167819 */ /* 0x000fc40000010e14 */
[----:B------:R-:W-:Y:S02]  /*1970*/  SHF.R.U32.HI R25, RZ, 0xa, R20 ;  /* 0x0000000aff197819 */ /* 0x000fe40000011614 */
[C-C-:B------:R-:W-:Y:S02]  /*1980*/  SHF.L.W.U32.HI R34, R21.reuse, 0xf, R21.reuse ;  /* 0x0000000f15227819 */ /* 0x140fe40000010e15 */
[--C-:B------:R-:W-:Y:S02]  /*1990*/  SHF.L.W.U32.HI R39, R21, 0xd, R21.reuse ;  /* 0x0000000d15277819 */ /* 0x100fe40000010e15 */
[----:B------:R-:W-:Y:S02]  /*19a0*/  SHF.R.U32.HI R38, RZ, 0xa, R21 ;  /* 0x0000000aff267819 */ /* 0x000fe40000011615 */
[----:B------:R-:W-:Y:S02]  /*19b0*/  LOP3.LUT R26, R32, R26, R27, 0x96, !PT ;  /* 0x0000001a201a7212 */ /* 0x000fe400078e961b */
[----:B------:R-:W-:-:S02]  /*19c0*/  LOP3.LUT R22, R25, R9, R22, 0x96, !PT ;  /* 0x0000000919167212 */ /* 0x000fc400078e9616 */
[----:B------:R-:W-:Y:S02]  /*19d0*/  IADD3 R23, PT, PT, R35, R23, R28 ;  /* 0x0000001723177210 */ /* 0x000fe40007ffe01c */
[----:B------:R-:W-:Y:S02]  /*19e0*/  LOP3.LUT R34, R38, R34, R39, 0x96, !PT ;  /* 0x0000002226227212 */ /* 0x000fe400078e9627 */
[----:B------:R-:W-:Y:S01]  /*19f0*/  IADD3 R29, PT, PT, R24, R26, R29 ;  /* 0x0000001a181d7210 */ /* 0x000fe20007ffe01d */
[----:B------:R-:W-:Y:S01]  /*1a00*/  IMAD.IADD R22, R22, 0x1, R23 ;  /* 0x0000000116167824 */ /* 0x000fe200078e0217 */
[C-C-:B------:R-:W-:Y:S02]  /*1a10*/  SHF.L.W.U32.HI R9, R37.reuse, 0x19, R37.reuse ;  /* 0x0000001925097819 */ /* 0x140fe40000010e25 */
[----:B------:R-:W-:Y:S01]  /*1a20*/  SHF.L.W.U32.HI R26, R37, 0xe, R37 ;  /* 0x0000000e251a7819 */ /* 0x000fe20000010e25 */
[----:B------:R-:W-:Y:S01]  /*1a30*/  IMAD.IADD R23, R34, 0x1, R29 ;  /* 0x0000000122177824 */ /* 0x000fe200078e021d */
[----:B------:R-:W-:-:S02]  /*1a40*/  SHF.R.U32.HI R25, RZ, 0x3, R37 ;  /* 0x00000003ff197819 */ /* 0x000fc40000011625 */
[C-C-:B------:R-:W-:Y:S02]  /*1a50*/  SHF.L.W.U32.HI R29, R10.reuse, 0x19, R10.reuse ;  /* 0x000000190a1d7819 */ /* 0x140fe40000010e0a */
[--C-:B------:R-:W-:Y:S02]  /*1a60*/  SHF.L.W.U32.HI R32, R10, 0xe, R10.reuse ;  /* 0x0000000e0a207819 */ /* 0x100fe40000010e0a */
[----:B------:R-:W-:Y:S02]  /*1a70*/  SHF.R.U32.HI R34, RZ, 0x3, R10 ;  /* 0x00000003ff227819 */ /* 0x000fe4000001160a */
[C-C-:B------:R-:W-:Y:S02]  /*1a80*/  SHF.L.W.U32.HI R24, R22.reuse, 0xf, R22.reuse ;  /* 0x0000000f16187819 */ /* 0x140fe40000010e16 */
[--C-:B------:R-:W-:Y:S02]  /*1a90*/  SHF.L.W.U32.HI R27, R22, 0xd, R22.reuse ;  /* 0x0000000d161b7819 */ /* 0x100fe40000010e16 */
[----:B------:R-:W-:-:S02]  /*1aa0*/  SHF.R.U32.HI R28, RZ, 0xa, R22 ;  /* 0x0000000aff1c7819 */ /* 0x000fc40000011616 */
[C-C-:B------:R-:W-:Y:S02]  /*1ab0*/  SHF.L.W.U32.HI R35, R23.reuse, 0xf, R23.reuse ;  /* 0x0000000f17237819 */ /* 0x140fe40000010e17 */
[--C-:B------:R-:W-:Y:S02]  /*1ac0*/  SHF.L.W.U32.HI R38, R23, 0xd, R23.reuse ;  /* 0x0000000d17267819 */ /* 0x100fe40000010e17 */
[----:B------:R-:W-:Y:S02]  /*1ad0*/  SHF.R.U32.HI R39, RZ, 0xa, R23 ;  /* 0x0000000aff277819 */ /* 0x000fe40000011617 */
[----:B------:R-:W-:Y:S02]  /*1ae0*/  LOP3.LUT R9, R25, R9, R26, 0x96, !PT ;  /* 0x0000000919097212 */ /* 0x000fe400078e961a */
[----:B------:R-:W-:Y:S02]  /*1af0*/  LOP3.LUT R29, R34, R29, R32, 0x96, !PT ;  /* 0x0000001d221d7212 */ /* 0x000fe400078e9620 */
[----:B------:R-:W-:-:S02]  /*1b00*/  LOP3.LUT R24, R28, R24, R27, 0x96, !PT ;  /* 0x000000181c187212 */ /* 0x000fc400078e961b */
[----:B------:R-:W-:Y:S02]  /*1b10*/  LOP3.LUT R35, R39, R35, R38, 0x96, !PT ;  /* 0x0000002327237212 */ /* 0x000fe400078e9626 */
[C-C-:B------:R-:W-:Y:S02]  /*1b20*/  SHF.L.W.U32.HI R25, R11.reuse, 0x19, R11.reuse ;  /* 0x000000190b197819 */ /* 0x140fe40000010e0b */
[--C-:B------:R-:W-:Y:S02]  /*1b30*/  SHF.L.W.U32.HI R26, R11, 0xe, R11.reuse ;  /* 0x0000000e0b1a7819 */ /* 0x100fe40000010e0b */
[----:B------:R-:W-:Y:S02]  /*1b40*/  SHF.R.U32.HI R27, RZ, 0x3, R11 ;  /* 0x00000003ff1b7819 */ /* 0x000fe4000001160b */
[----:B------:R-:W-:Y:S02]  /*1b50*/  IADD3 R9, PT, PT, R33, R9, R36 ;  /* 0x0000000921097210 */ /* 0x000fe40007ffe024 */
[----:B------:R-:W-:-:S02]  /*1b60*/  IADD3 R30, PT, PT, R30, R29, R37 ;  /* 0x0000001d1e1e7210 */ /* 0x000fc40007ffe025 */
[----:B------:R-:W-:Y:S01]  /*1b70*/  LOP3.LUT R26, R27, R25, R26, 0x96, !PT ;  /* 0x000000191b1a7212 */ /* 0x000fe200078e961a */
[----:B------:R-:W-:Y:S01]  /*1b80*/  IMAD.IADD R24, R24, 0x1, R9 ;  /* 0x0000000118187824 */ /* 0x000fe200078e0209 */
[--C-:B------:R-:W-:Y:S01]  /*1b90*/  SHF.L.W.U32.HI R29, R7, 0x19, R7.reuse ;  /* 0x00000019071d7819 */ /* 0x100fe20000010e07 */
        /* <DEDUP_REMOVED lines=10> */
[----:B------:R-:W-:-:S02]  /*1c40*/  IADD3 R26, PT, PT, R31, R26, R10 ;  /* 0x0000001a1f1a7210 */ /* 0x000fc40007ffe00a */
[----:B------:R-:W-:Y:S02]  /*1c50*/  LOP3.LUT R9, R27, R9, R28, 0x96, !PT ;  /* 0x000000091b097212 */ /* 0x000fe400078e961c */
[----:B------:R-:W-:Y:S02]  /*1c60*/  LOP3.LUT R33, R35, R33, R34, 0x96, !PT ;  /* 0x0000002123217212 */ /* 0x000fe400078e9622 */
[----:B------:R-:W-:Y:S01]  /*1c70*/  IADD3 R10, PT, PT, R20, R29, R11 ;  /* 0x0000001d140a7210 */ /* 0x000fe20007ffe00b */
[----:B------:R-:W-:-:S04]  /*1c80*/  IMAD.IADD R26, R9, 0x1, R26 ;  /* 0x00000001091a7824 */ /* 0x000fc800078e021a */
[----:B------:R-:W-:Y:S01]  /*1c90*/  IMAD.IADD R27, R33, 0x1, R10 ;  /* 0x00000001211b7824 */ /* 0x000fe200078e020a */
[----:B------:R-:W-:Y:S04]  /*1ca0*/  STL.128 [R2+0x3c], R20 ;  /* 0x00003c1402007387 */ /* 0x000fe80000100c00 */
[----:B------:R0:W-:Y:S02]  /*1cb0*/  STL.128 [R2+0x4c], R24 ;  /* 0x00004c1802007387 */ /* 0x0001e40000100c00 */
[----:B0-----:R-:W-:Y:S01]  /*1cc0*/  VIADD R2, R2, 0x40 ;  /* 0x0000004002027836 */ /* 0x001fe20000000000 */
[----:B------:R-:W-:Y:S06]  /*1cd0*/  @P0 BRA `(.L_x_1) ;  /* 0xfffffff400100947 */ /* 0x000fec000383ffff */
[----:B------:R-:W-:Y:S02]  /*1ce0*/  IMAD.MOV.U32 R26, RZ, RZ, 0x1f83d9ab ;  /* 0x1f83d9abff1a7424 */ /* 0x000fe400078e00ff */
[----:B------:R-:W-:Y:S02]  /*1cf0*/  IMAD.MOV.U32 R25, RZ, RZ, -0x64fa9774 ;  /* 0x9b05688cff197424 */ /* 0x000fe400078e00ff */
[----:B------:R-:W-:Y:S02]  /*1d00*/  IMAD.MOV.U32 R24, RZ, RZ, 0x510e527f ;  /* 0x510e527fff187424 */ /* 0x000fe400078e00ff */
[----:B------:R-:W-:Y:S02]  /*1d10*/  IMAD.MOV.U32 R32, RZ, RZ, -0x5ab00ac6 ;  /* 0xa54ff53aff207424 */ /* 0x000fe400078e00ff */
[----:B------:R-:W-:Y:S02]  /*1d20*/  IMAD.MOV.U32 R4, RZ, RZ, 0x3c6ef372 ;  /* 0x3c6ef372ff047424 */ /* 0x000fe400078e00ff */
[----:B------:R-:W-:-:S02]  /*1d30*/  IMAD.MOV.U32 R7, RZ, RZ, -0x4498517b ;  /* 0xbb67ae85ff077424 */ /* 0x000fc400078e00ff */
[----:B------:R-:W-:Y:S02]  /*1d40*/  IMAD.MOV.U32 R9, RZ, RZ, 0x6a09e667 ;  /* 0x6a09e667ff097424 */ /* 0x000fe400078e00ff */
[----:B------:R-:W-:Y:S02]  /*1d50*/  IMAD.MOV.U32 R27, RZ, RZ, 0x5be0cd19 ;  /* 0x5be0cd19ff1b7424 */ /* 0x000fe400078e00ff */
[----:B------:R-:W-:-:S07]  /*1d60*/  IMAD.MOV.U32 R34, RZ, RZ, RZ ;  /* 0x000000ffff227224 */ /* 0x000fce00078e00ff */
.L_x_2:
[----:B------:R-:W-:-:S04]  /*1d70*/  IMAD.SHL.U32 R2, R34, 0x4, RZ ;  /* 0x0000000422027824 */ /* 0x000fc800078e00ff */
[----:B------:R-:W-:Y:S01]  /*1d80*/  IMAD.IADD R21, R1, 0x1, R2 ;  /* 0x0000000101157824 */ /* 0x000fe200078e0202 */
[----:B------:R-:W0:Y:S05]  /*1d90*/  LDC.64 R10, c[0x3][R2] ;  /* 0x00c00000020a7b82 */ /* 0x000e2a0000000a00 */
[----:B------:R-:W0:Y:S01]  /*1da0*/  LDL.128 R20, [R21] ;  /* 0x0000000015147983 */ /* 0x000e220000100c00 */
[--C-:B------:R-:W-:Y:S01]  /*1db0*/  SHF.L.W.U32.HI R28, R24, 0x1a, R24.reuse ;  /* 0x0000001a181c7819 */ /* 0x100fe20000010e18 */
[----:B------:R-:W-:Y:S01]  /*1dc0*/  VIADD R34, R34, 0x4 ;  /* 0x0000000422227836 */ /* 0x000fe20000000000 */
[C-C-:B------:R-:W-:Y:S02]  /*1dd0*/  SHF.L.W.U32.HI R29, R24.reuse, 0x15, R24.reuse ;  /* 0x00000015181d7819 */ /* 0x140fe40000010e18 */
[----:B------:R-:W-:-:S02]  /*1de0*/  SHF.L.W.U32.HI R30, R24, 0x7, R24 ;  /* 0x00000007181e7819 */ /* 0x000fc40000010e18 */
[----:B------:R-:W-:Y:S02]  /*1df0*/  ISETP.NE.AND P0, PT, R34, 0x40, PT ;  /* 0x000000402200780c */ /* 0x000fe40003f05270 */
[----:B------:R-:W-:Y:S02]  /*1e00*/  LOP3.LUT R28, R30, R28, R29, 0x96, !PT ;  /* 0x0000001c1e1c7212 */ /* 0x000fe400078e961d */
[----:B------:R-:W-:-:S04]  /*1e10*/  LOP3.LUT R29, R26, R24, R25, 0xb8, !PT ;  /* 0x000000181a1d7212 */ /* 0x000fc800078eb819 */
[----:B------:R-:W-:-:S04]  /*1e20*/  IADD3 R29, PT, PT, R27, R28, R29 ;  /* 0x0000001c1b1d7210 */ /* 0x000fc80007ffe01d */
[----:B0-----:R-:W-:Y:S02]  /*1e30*/  IADD3 R33, PT, PT, R20, R29, R10 ;  /* 0x0000001d14217210 */ /* 0x001fe40007ffe00a */
[----:B------:R-:W-:-:S03]  /*1e40*/  SHF.L.W.U32.HI R10, R9, 0x1e, R9 ;  /* 0x0000001e090a7819 */ /* 0x000fc60000010e09 */
[----:B------:R-:W-:-:S05]  /*1e50*/  IMAD.IADD R27, R33, 0x1, R32 ;  /* 0x00000001211b7824 */ /* 0x000fca00078e0220 */
[C-C-:B------:R-:W-:Y:S02]  /*1e60*/  SHF.L.W.U32.HI R20, R27.reuse, 0x1a, R27.reuse ;  /* 0x0000001a1b147819 */ /* 0x140fe40000010e1b */
[C-C-:B------:R-:W-:Y:S02]  /*1e70*/  SHF.L.W.U32.HI R29, R27.reuse, 0x15, R27.reuse ;  /* 0x000000151b1d7819 */ /* 0x140fe40000010e1b */
[----:B------:R-:W-:Y:S02]  /*1e80*/  SHF.L.W.U32.HI R28, R27, 0x7, R27 ;  /* 0x000000071b1c7819 */ /* 0x000fe40000010e1b */
[----:B------:R-:W-:Y:S02]  /*1e90*/  LOP3.LUT R30, R25, R27, R24, 0xb8, !PT ;  /* 0x0000001b191e7212 */ /* 0x000fe400078eb818 */
[----:B------:R-:W-:Y:S02]  /*1ea0*/  LOP3.LUT R31, R28, R20, R29, 0x96, !PT ;  /* 0x000000141c1f7212 */ /* 0x000fe400078e961d */
[----:B------:R-:W-:-:S02]  /*1eb0*/  SHF.L.W.U32.HI R29, R9, 0x13, R9 ;  /* 0x00000013091d7819 */ /* 0x000fc40000010e09 */
[----:B------:R-:W-:Y:S02]  /*1ec0*/  SHF.L.W.U32.HI R20, R9, 0xa, R9 ;  /* 0x0000000a09147819 */ /* 0x000fe40000010e09 */
[----:B------:R-:W-:Y:S02]  /*1ed0*/  IADD3 R30, PT, PT, R26, R31, R30 ;  /* 0x0000001f1a1e7210 */ /* 0x000fe40007ffe01e */
[----:B------:R-:W-:Y:S02]  /*1ee0*/  LOP3.LUT R10, R20, R10, R29, 0x96, !PT ;  /* 0x0000000a140a7212 */ /* 0x000fe400078e961d */
[----:B------:R0:W1:Y:S01]  /*1ef0*/  LDC.64 R28, c[0x3][R2+0x8] ;  /* 0x00c00200021c7b82 */ /* 0x0000620000000a00 */
[----:B------:R-:W-:Y:S02]  /*1f00*/  IADD3 R21, PT, PT, R21, R30, R11 ;  /* 0x0000001e15157210 */ /* 0x000fe40007ffe00b */
[----:B------:R-:W-:-:S03]  /*1f10*/  LOP3.LUT R31, R7, R4, R9, 0xe8, !PT ;  /* 0x00000004071f7212 */ /* 0x000fc600078ee809 */
[----:B------:R-:W-:Y:S01]  /*1f20*/  IMAD.IADD R26, R21, 0x1, R4 ;  /* 0x00000001151a7824 */ /* 0x000fe200078e0204 */
[----:B------:R-:W-:-:S04]  /*1f30*/  IADD3 R32, PT, PT, R33, R10, R31 ;  /* 0x0000000a21207210 */ /* 0x000fc80007ffe01f */
[C-C-:B------:R-:W-:Y:S02]  /*1f40*/  SHF.L.W.U32.HI R20, R26.reuse, 0x1a, R26.reuse ;  /* 0x0000001a1a147819 */ /* 0x140fe40000010e1a */
[C-C-:B------:R-:W-:Y:S02]  /*1f50*/  SHF.L.W.U32.HI R31, R26.reuse, 0x15, R26.reuse ;  /* 0x000000151a1f7819 */ /* 0x140fe40000010e1a */
[----:B------:R-:W-:Y:S02]  /*1f60*/  SHF.L.W.U32.HI R30, R26, 0x7, R26 ;  /* 0x000000071a1e7819 */ /* 0x000fe40000010e1a */
[C-C-:B------:R-:W-:Y:S02]  /*1f70*/  SHF.L.W.U32.HI R4, R32.reuse, 0x1e, R32.reuse ;  /* 0x0000001e20047819 */ /* 0x140fe40000010e20 */
[C-C-:B------:R-:W-:Y:S02]  /*1f80*/  SHF.L.W.U32.HI R11, R32.reuse, 0x13, R32.reuse ;  /* 0x00000013200b7819 */ /* 0x140fe40000010e20 */
[----:B------:R-:W-:-:S02]  /*1f90*/  SHF.L.W.U32.HI R10, R32, 0xa, R32 ;  /* 0x0000000a200a7819 */ /* 0x000fc40000010e20 */
[----:B------:R-:W-:Y:S02]  /*1fa0*/  LOP3.LUT R20, R30, R20, R31, 0x96, !PT ;  /* 0x000000141e147212 */ /* 0x000fe400078e961f */
[----:B0-----:R-:W-:Y:S02]  /*1fb0*/  LOP3.LUT R2, R24, R26, R27, 0xb8, !PT ;  /* 0x0000001a18027212 */ /* 0x001fe400078eb81b */
[----:B------:R-:W-:Y:S02]  /*1fc0*/  LOP3.LUT R4, R10, R4, R11, 0x96, !PT ;  /* 0x000000040a047212 */ /* 0x000fe400078e960b */
[----:B------:R-:W-:Y:S02]  /*1fd0*/  IADD3 R25, PT, PT, R25, R20, R2 ;  /* 0x0000001419197210 */ /* 0x000fe40007ffe002 */
[----:B------:R-:W-:Y:S02]  /*1fe0*/  LOP3.LUT R11, R9, R7, R32, 0xe8, !PT ;  /* 0x00000007090b7212 */ /* 0x000fe400078ee820 */
[----:B-1----:R-:W-:-:S02]  /*1ff0*/  IADD3 R22, PT, PT, R22, R25, R28 ;  /* 0x0000001916167210 */ /* 0x002fc40007ffe01c */
[----:B------:R-:W-:-:S03]  /*2000*/  IADD3 R4, PT, PT, R21, R4, R11 ;  /* 0x0000000415047210 */ /* 0x000fc60007ffe00b */
[----:B------:R-:W-:Y:S01]  /*2010*/  IMAD.IADD R25, R22, 0x1, R7 ;  /* 0x0000000116197824 */ /* 0x000fe200078e0207 */
[C-C-:B------:R-:W-:Y:S02]  /*2020*/  SHF.L.W.U32.HI R2, R4.reuse, 0x1e, R4.reuse ;  /* 0x0000001e04027819 */ /* 0x140fe40000010e04 */
[C-C-:B------:R-:W-:Y:S02]  /*2030*/  SHF.L.W.U32.HI R11, R4.reuse, 0x13, R4.reuse ;  /* 0x00000013040b7819 */ /* 0x140fe40000010e04 */
[----:B------:R-:W-:Y:S02]  /*2040*/  SHF.L.W.U32.HI R10, R4, 0xa, R4 ;  /* 0x0000000a040a7819 */ /* 0x000fe40000010e04 */
[C---:B------:R-:W-:Y:S02]  /*2050*/  SHF.L.W.U32.HI R20, R25.reuse, 0x7, R25 ;  /* 0x0000000719147819 */ /* 0x040fe40000010e19 */
[----:B------:R-:W-:Y:S02]  /*2060*/  LOP3.LUT R2, R10, R2, R11, 0x96, !PT ;  /* 0x000000020a027212 */ /* 0x000fe400078e960b */
[----:B------:R-:W-:-:S02]  /*2070*/  SHF.L.W.U32.HI R10, R25, 0x1a, R25 ;  /* 0x0000001a190a7819 */ /* 0x000fc40000010e19 */
[----:B------:R-:W-:Y:S02]  /*2080*/  SHF.L.W.U32.HI R11, R25, 0x15, R25 ;  /* 0x00000015190b7819 */ /* 0x000fe40000010e19 */
[----:B------:R-:W-:Y:S02]  /*2090*/  LOP3.LUT R7, R32, R9, R4, 0xe8, !PT ;  /* 0x0000000920077212 */ /* 0x000fe400078ee804 */
[----:B------:R-:W-:Y:S02]  /*20a0*/  LOP3.LUT R21, R20, R10, R11, 0x96, !PT ;  /* 0x0000000a14157212 */ /* 0x000fe400078e960b */
[----:B------:R-:W-:Y:S02]  /*20b0*/  LOP3.LUT R20, R27, R25, R26, 0xb8, !PT ;  /* 0x000000191b147212 */ /* 0x000fe400078eb81a */
[----:B------:R-:W-:Y:S02]  /*20c0*/  IADD3 R7, PT, PT, R22, R2, R7 ;  /* 0x0000000216077210 */ /* 0x000fe40007ffe007 */
[----:B------:R-:W-:-:S02]  /*20d0*/  IADD3 R20, PT, PT, R24, R21, R20 ;  /* 0x0000001518147210 */ /* 0x000fc40007ffe014 */
[C-C-:B------:R-:W-:Y:S02]  /*20e0*/  SHF.L.W.U32.HI R2, R7.reuse, 0x1e, R7.reuse ;  /* 0x0000001e07027819 */ /* 0x140fe40000010e07 */
[C-C-:B------:R-:W-:Y:S02]  /*20f0*/  SHF.L.W.U32.HI R11, R7.reuse, 0x13, R7.reuse ;  /* 0x00000013070b7819 */ /* 0x140fe40000010e07 */
[----:B------:R-:W-:Y:S02]  /*2100*/  SHF.L.W.U32.HI R10, R7, 0xa, R7 ;  /* 0x0000000a070a7819 */ /* 0x000fe40000010e07 */
[----:B------:R-:W-:Y:S02]  /*2110*/  IADD3 R20, PT, PT, R23, R20, R29 ;  /* 0x0000001417147210 */ /* 0x000fe40007ffe01d */
[----:B------:R-:W-:Y:S02]  /*2120*/  LOP3.LUT R2, R10, R2, R11, 0x96, !PT ;  /* 0x000000020a027212 */ /* 0x000fe400078e960b */
[----:B------:R-:W-:Y:S01]  /*2130*/  LOP3.LUT R11, R4, R32, R7, 0xe8, !PT ;  /* 0x00000020040b7212 */ /* 0x000fe200078ee807 */
[----:B------:R-:W-:-:S03]  /*2140*/  IMAD.IADD R24, R20, 0x1, R9 ;  /* 0x0000000114187824 */ /* 0x000fc600078e0209 */
[----:B------:R-:W-:Y:S01]  /*2150*/  IADD3 R9, PT, PT, R20, R2, R11 ;  /* 0x0000000214097210 */ /* 0x000fe20007ffe00b */
[----:B------:R-:W-:Y:S06]  /*2160*/  @P0 BRA `(.L_x_2) ;  /* 0xfffffffc00000947 */ /* 0x000fec000383ffff */
[C---:B------:R-:W-:Y:S01]  /*2170*/  IMAD.SHL.U32 R10, R3.reuse, 0x100, RZ ;  /* 0x00000100030a7824 */ /* 0x040fe200078e00ff */
[----:B------:R-:W-:Y:S01]  /*2180*/  PRMT R2, R3, 0x7632, R2 ;  /* 0x0000763203027816 */ /* 0x000fe20000000002 */
[----:B------:R-:W-:Y:S01]  /*2190*/  VIADD R21, R7, 0xbb67ae85 ;  /* 0xbb67ae8507157836 */ /* 0x000fe20000000000 */
[----:B------:R-:W-:Y:S01]  /*21a0*/  STL.128 [R1+0x20], RZ ;  /* 0x000020ff01007387 */ /* 0x000fe20000100c00 */
[----:B------:R-:W-:Y:S01]  /*21b0*/  VIADD R22, R4, 0x3c6ef372 ;  /* 0x3c6ef37204167836 */ /* 0x000fe20000000000 */
[----:B------:R-:W-:Y:S01]  /*21c0*/  LOP3.LUT R10, R10, 0xff0000, RZ, 0xc0, !PT ;  /* 0x00ff00000a0a7812 */ /* 0x000fe200078ec0ff */
[----:B------:R-:W-:Y:S01]  /*21d0*/  VIADD R23, R32, 0xa54ff53a ;  /* 0xa54ff53a20177836 */ /* 0x000fe20000000000 */
[----:B------:R-:W-:Y:S01]  /*21e0*/  LOP3.LUT R11, R2, 0xff, RZ, 0xc0, !PT ;  /* 0x000000ff020b7812 */ /* 0x000fe200078ec0ff */
[----:B------:R-:W-:Y:S01]  /*21f0*/  VIADD R20, R9, 0x6a09e667 ;  /* 0x6a09e66709147836 */ /* 0x000fe20000000000 */
[----:B------:R-:W-:Y:S01]  /*2200*/  CS2R R32, SRZ ;  /* 0x0000000000207805 */ /* 0x000fe2000001ff00 */
[----:B------:R-:W-:Y:S01]  /*2210*/  IMAD R2, R3, 0x1000000, R10 ;  /* 0x0100000003027824 */ /* 0x000fe200078e020a */
[----:B------:R-:W-:Y:S01]  /*2220*/  CS2R R30, SRZ ;  /* 0x00000000001e7805 */ /* 0x000fe2000001ff00 */
[----:B------:R-:W-:Y:S01]  /*2230*/  VIADD R24, R24, 0x510e527f ;  /* 0x510e527f18187836 */ /* 0x000fe20000000000 */
[----:B------:R-:W-:Y:S01]  /*2240*/  STS.128 [R0+0x70], R20 ;  /* 0x0000701400007388 */ /* 0x000fe20000000c00 */
[----:B------:R-:W-:-:S02]  /*2250*/  IMAD R2, R11, 0x100, R2 ;  /* 0x000001000b027824 */ /* 0x000fc400078e0202 */
[----:B------:R-:W-:Y:S02]  /*2260*/  IMAD.U32 R4, RZ, RZ, UR14 ;  /* 0x0000000eff047e24 */ /* 0x000fe4000f8e00ff */
[----:B------:R-:W-:Y:S01]  /*2270*/  IMAD.MOV.U32 R35, RZ, RZ, 0x280 ;  /* 0x00000280ff237424 */ /* 0x000fe200078e00ff */
[----:B------:R-:W-:Y:S01]  /*2280*/  LEA.HI R7, R3, R2, RZ, 0x8 ;  /* 0x0000000203077211 */ /* 0x000fe200078f40ff */
[----:B------:R-:W-:Y:S02]  /*2290*/  IMAD.MOV.U32 R34, RZ, RZ, RZ ;  /* 0x000000ffff227224 */ /* 0x000fe400078e00ff */
[----:B------:R-:W-:Y:S02]  /*22a0*/  VIADD R25, R25, 0x9b05688c ;  /* 0x9b05688c19197836 */ /* 0x000fe40000000000 */
[----:B------:R-:W-:Y:S01]  /*22b0*/  VIADD R26, R26, 0x1f83d9ab ;  /* 0x1f83d9ab1a1a7836 */ /* 0x000fe20000000000 */
[----:B------:R-:W-:Y:S01]  /*22c0*/  STL.128 [R1+0x30], R32 ;  /* 0x0000302001007387 */ /* 0x000fe20000100c00 */
[----:B------:R-:W-:-:S02]  /*22d0*/  VIADD R27, R27, 0x5be0cd19 ;  /* 0x5be0cd191b1b7836 */ /* 0x000fc40000000000 */
[----:B------:R-:W-:Y:S01]  /*22e0*/  IMAD.MOV.U32 R28, RZ, RZ, -0x80000000 ;  /* 0x80000000ff1c7424 */ /* 0x000fe200078e00ff */
[----:B------:R-:W-:Y:S01]  /*22f0*/  STL.128 [R1], R4 ;  /* 0x0000000401007387 */ /* 0x000fe20000100c00 */
[----:B------:R-:W-:Y:S02]  /*2300*/  IMAD.MOV.U32 R29, RZ, RZ, RZ ;  /* 0x000000ffff1d7224 */ /* 0x000fe400078e00ff */
[----:B------:R-:W-:Y:S01]  /*2310*/  IMAD.MOV.U32 R2, RZ, RZ, 0x10 ;  /* 0x00000010ff027424 */ /* 0x000fe200078e00ff */
[----:B------:R-:W-:Y:S01]  /*2320*/  STS.128 [R0+0x80], R24 ;  /* 0x0000801800007388 */ /* 0x000fe20000000c00 */
[----:B------:R-:W-:-:S03]  /*2330*/  IMAD.U32 R9, RZ, RZ, UR14 ;  /* 0x0000000eff097e24 */ /* 0x000fc6000f8e00ff */
[----:B------:R0:W-:Y:S02]  /*2340*/  STL.128 [R1+0x10], R28 ;  /* 0x0000101c01007387 */ /* 0x0001e40000100c00 */
[----:B0-----:R-:W-:Y:S02]  /*2350*/  IMAD.MOV.U32 R28, RZ, RZ, RZ ;  /* 0x000000ffff1c7224 */ /* 0x001fe400078e00ff */
[----:B------:R-:W-:Y:S02]  /*2360*/  IMAD.MOV.U32 R31, RZ, RZ, 0x280 ;  /* 0x00000280ff1f7424 */ /* 0x000fe400078e00ff */
[----:B------:R-:W-:-:S07]  /*2370*/  IMAD.MOV.U32 R30, RZ, RZ, RZ ;  /* 0x000000ffff1e7224 */ /* 0x000fce00078e00ff */
.L_x_3:
[----:B0-----:R-:W-:-:S05]  /*2380*/  VIADD R29, R2, 0xfffffff1 ;  /* 0xfffffff1021d7836 */ /* 0x001fca0000000000 */
[----:B------:R-:W-:-:S05]  /*2390*/  LEA R29, R29, UR71, 0x2 ;  /* 0x000000471d1d7c11 */ /* 0x000fca000f8e10ff */
[----:B------:R-:W2:Y:S04]  /*23a0*/  LDL R7, [R29] ;  /* 0x000000001d077983 */ /* 0x000ea80000100800 */
[----:B------:R-:W3:Y:S04]  /*23b0*/  LDL.64 R10, [R29+0x4] ;  /* 0x000004001d0a7983 */ /* 0x000ee80000100a00 */
[----:B------:R-:W4:Y:S04]  /*23c0*/  LDL R32, [R29+0x20] ;  /* 0x000020001d207983 */ /* 0x000f280000100800 */
[----:B------:R-:W5:Y:S04]  /*23d0*/  LDL.64 R34, [R29+0x24] ;  /* 0x000024001d227983 */ /* 0x000f680000100a00 */
[----:B------:R-:W5:Y:S01]  /*23e0*/  LDL R4, [R29+0xc] ;  /* 0x00000c001d047983 */ /* 0x000f620000100800 */
        /* <DEDUP_REMOVED lines=20> */
[--C-:B------:R-:W-:Y:S01]  /*2530*/  SHF.L.W.U32.HI R37, R11, 0xe, R11.reuse ;  /* 0x0000000e0b257819 */ /* 0x100fe20000010e0b */
[----:B------:R-:W-:Y:S01]  /*2540*/  IMAD.IADD R33, R33, 0x1, R34 ;  /* 0x0000000121217824 */ /* 0x000fe200078e0222 */
[----:B------:R-:W-:-:S02]  /*2550*/  SHF.R.U32.HI R39, RZ, 0x3, R11 ;  /* 0x00000003ff277819 */ /* 0x000fc4000001160b */
[C-C-:B------:R-:W-:Y:S02]  /*2560*/  SHF.L.W.U32.HI R34, R4.reuse, 0x19, R4.reuse ;  /* 0x0000001904227819 */ /* 0x140fe40000010e04 */
[----:B------:R-:W-:Y:S02]  /*2570*/  LOP3.LUT R7, R39, R36, R37, 0x96, !PT ;  /* 0x0000002427077212 */ /* 0x000fe400078e9625 */
        /* <DEDUP_REMOVED lines=10> */
[----:B------:R-:W-:Y:S01]  /*2620*/  VIADD R7, R2, 0xfffffff5 ;  /* 0xfffffff502077836 */ /* 0x000fe20000000000 */
[----:B------:R-:W-:-:S02]  /*2630*/  LOP3.LUT R9, R31, R9, R30, 0x96, !PT ;  /* 0x000000091f097212 */ /* 0x000fc400078e961e */
[----:B------:R-:W-:Y:S02]  /*2640*/  LOP3.LUT R35, R40, R38, R39, 0x96, !PT ;  /* 0x0000002628237212 */ /* 0x000fe400078e9627 */
[----:B------:R-:W-:Y:S01]  /*2650*/  IADD3 R36, PT, PT, R28, R36, R11 ;  /* 0x000000241c247210 */ /* 0x000fe20007ffe00b */
[----:B------:R-:W-:Y:S01]  /*2660*/  IMAD.IADD R34, R9, 0x1, R34 ;  /* 0x0000000109227824 */ /* 0x000fe200078e0222 */
[----:B------:R-:W-:-:S03]  /*2670*/  LEA R9, R7, UR71, 0x2 ;  /* 0x0000004707097c11 */ /* 0x000fc6000f8e10ff */
[----:B------:R-:W-:-:S05]  /*2680*/  IMAD.IADD R35, R35, 0x1, R36 ;  /* 0x0000000123237824 */ /* 0x000fca00078e0224 */
[----:B------:R0:W-:Y:S04]  /*2690*/  STL.128 [R29+0x3c], R32 ;  /* 0x00003c201d007387 */ /* 0x0001e80000100c00 */
[----:B------:R-:W2:Y:S04]  /*26a0*/  LDL R37, [R9] ;  /* 0x0000000009257983 */ /* 0x000ea80000100800 */
[----:B------:R-:W3:Y:S04]  /*26b0*/  LDL.64 R10, [R9+0x4] ;  /* 0x00000400090a7983 */ /* 0x000ee80000100a00 */
[----:B------:R-:W4:Y:S04]  /*26c0*/  LDL R39, [R9+0x20] ;  /* 0x0000200009277983 */ /* 0x000f280000100800 */
[----:B------:R-:W5:Y:S04]  /*26d0*/  LDL.64 R30, [R9+0x24] ;  /* 0x00002400091e7983 */ /* 0x000f680000100a00 */
[----:B------:R-:W5:Y:S01]  /*26e0*/  LDL R7, [R9+0xc] ;  /* 0x00000c0009077983 */ /* 0x000f620000100800 */
[----:B------:R-:W-:-:S02]  /*26f0*/  SHF.L.W.U32.HI R28, R34, 0xf, R34 ;  /* 0x0000000f221c7819 */ /* 0x000fc40000010e22 */
[--C-:B------:R-:W-:Y:S02]  /*2700*/  SHF.L.W.U32.HI R41, R34, 0xd, R34.reuse ;  /* 0x0000000d22297819 */ /* 0x100fe40000010e22 */
[----:B------:R-:W-:Y:S02]  /*2710*/  SHF.R.U32.HI R36, RZ, 0xa, R34 ;  /* 0x0000000aff247819 */ /* 0x000fe40000011622 */
[C-C-:B------:R-:W-:Y:S02]  /*2720*/  SHF.L.W.U32.HI R38, R35.reuse, 0xf, R35.reuse ;  /* 0x0000000f23267819 */ /* 0x140fe40000010e23 */
[--C-:B------:R-:W-:Y:S02]  /*2730*/  SHF.L.W.U32.HI R43, R35, 0xd, R35.reuse ;  /* 0x0000000d232b7819 */ /* 0x100fe40000010e23 */
[----:B0-----:R-:W-:Y:S02]  /*2740*/  SHF.R.U32.HI R29, RZ, 0xa, R35 ;  /* 0x0000000aff1d7819 */ /* 0x001fe40000011623 */
        /* <DEDUP_REMOVED lines=17> */
[C---:B------:R-:W-:Y:S02]  /*2860*/  SHF.L.W.U32.HI R36, R7.reuse, 0xe, R7 ;  /* 0x0000000e07247819 */ /* 0x040fe40000010e07 */
        /* <DEDUP_REMOVED lines=9> */
[----:B------:R-:W-:Y:S01]  /*2900*/  LOP3.LUT R35, R37, R35, R36, 0x96, !PT ;  /* 0x0000002325237212 */ /* 0x000fe200078e9624 */
[----:B------:R-:W-:Y:S01]  /*2910*/  VIADD R36, R2, 0xfffffff9 ;  /* 0xfffffff902247836 */ /* 0x000fe20000000000 */
[----:B------:R-:W-:-:S02]  /*2920*/  LOP3.LUT R30, R34, R30, R33, 0x96, !PT ;  /* 0x0000001e221e7212 */ /* 0x000fc400078e9621 */
[----:B------:R-:W-:Y:S02]  /*2930*/  IADD3 R31, PT, PT, R31, R4, R10 ;  /* 0x000000041f1f7210 */ /* 0x000fe40007ffe00a */
        /* <DEDUP_REMOVED lines=29> */
[--C-:B------:R-:W-:Y:S01]  /*2b10*/  SHF.L.W.U32.HI R31, R11, 0x19, R11.reuse ;  /* 0x000000190b1f7819 */ /* 0x100fe20000010e0b */
        /* <DEDUP_REMOVED lines=29> */
[--C-:B------:R-:W-:Y:S01]  /*2cf0*/  SHF.L.W.U32.HI R28, R34, 0xf, R34.reuse ;  /* 0x0000000f221c7819 */ /* 0x100fe20000010e22 */
[----:B------:R-:W-:Y:S01]  /*2d00*/  VIADD R2, R2, 0x10 ;  /* 0x0000001002027836 */ /* 0x000fe20000000000 */
[----:B------:R-:W-:-:S02]  /*2d10*/  SHF.L.W.U32.HI R39, R34, 0xd, R34 ;  /* 0x0000000d22277819 */ /* 0x000fc40000010e22 */
[----:B------:R-:W-:Y:S02]  /*2d20*/  SHF.R.U32.HI R38, RZ, 0xa, R34 ;  /* 0x0000000aff267819 */ /* 0x000fe40000011622 */
[C-C-:B------:R-:W-:Y:S02]  /*2d30*/  SHF.L.W.U32.HI R40, R35.reuse, 0xf, R35.reuse ;  /* 0x0000000f23287819 */ /* 0x140fe40000010e23 */
[--C-:B------:R-:W-:Y:S02]  /*2d40*/  SHF.L.W.U32.HI R41, R35, 0xd, R35.reuse ;  /* 0x0000000d23297819 */ /* 0x100fe40000010e23 */
[----:B0-----:R-:W-:Y:S02]  /*2d50*/  SHF.R.U32.HI R33, RZ, 0xa, R35 ;  /* 0x0000000aff217819 */ /* 0x001fe40000011623 */
[----:B------:R-:W-:Y:S02]  /*2d60*/  LOP3.LUT R28, R38, R28, R39, 0x96, !PT ;  /* 0x0000001c261c7212 */ /* 0x000fe400078e9627 */
[----:B------:R-:W-:-:S02]  /*2d70*/  LOP3.LUT R33, R33, R40, R41, 0x96, !PT ;  /* 0x0000002821217212 */ /* 0x000fc400078e9629 */
[----:B------:R-:W-:Y:S02]  /*2d80*/  ISETP.NE.AND P0, PT, R2, 0x40, PT ;  /* 0x000000400200780c */ /* 0x000fe40003f05270 */
        /* <DEDUP_REMOVED lines=15> */
[--C-:B------:R-:W-:Y:S02]  /*2e80*/  SHF.R.U32.HI R37, RZ, 0x3, R9.reuse ;  /* 0x00000003ff257819 */ /* 0x100fe40000011609 */
[----:B------:R-:W-:Y:S02]  /*2e90*/  LOP3.LUT R4, R39, R35, R36, 0x96, !PT ;  /* 0x0000002327047212 */ /* 0x000fe400078e9624 */
[C-C-:B------:R-:W-:Y:S02]  /*2ea0*/  SHF.L.W.U32.HI R35, R9.reuse, 0x19, R9.reuse ;  /* 0x0000001909237819 */ /* 0x140fe40000010e09 */
[----:B------:R-:W-:Y:S02]  /*2eb0*/  SHF.L.W.U32.HI R36, R9, 0xe, R9 ;  /* 0x0000000e09247819 */ /* 0x000fe40000010e09 */
        /* <DEDUP_REMOVED lines=11> */
[----:B------:R-:W-:-:S04]  /*2f70*/  IMAD.IADD R30, R30, 0x1, R31 ;  /* 0x000000011e1e7824 */ /* 0x000fc800078e021f */
[----:B------:R-:W-:-:S05]  /*2f80*/  IMAD.IADD R31, R38, 0x1, R35 ;  /* 0x00000001261f7824 */ /* 0x000fca00078e0223 */
[----:B------:R0:W-:Y:S01]  /*2f90*/  STL.128 [R7+0x3c], R28 ;  /* 0x00003c1c07007387 */ /* 0x0001e20000100c00 */
[----:B------:R-:W-:Y:S05]  /*2fa0*/  @P0 BRA `(.L_x_3) ;  /* 0xfffffff000f40947 */ /* 0x000fea000383ffff */
[----:B------:R-:W-:Y:S02]  /*2fb0*/  IMAD.MOV.U32 R40, RZ, RZ, RZ ;  /* 0x000000ffff287224 */ /* 0x000fe400078e00ff */
[----:B------:R-:W-:Y:S02]  /*2fc0*/  IMAD.MOV.U32 R4, RZ, RZ, R27 ;  /* 0x000000ffff047224 */ /* 0x000fe400078e001b */
[----:B------:R-:W-:Y:S02]  /*2fd0*/  IMAD.MOV.U32 R37, RZ, RZ, R20 ;  /* 0x000000ffff257224 */ /* 0x000fe400078e0014 */
[----:B------:R-:W-:Y:S02]  /*2fe0*/  IMAD.MOV.U32 R36, RZ, RZ, R21 ;  /* 0x000000ffff247224 */ /* 0x000fe400078e0015 */
[----:B------:R-:W-:Y:S02]  /*2ff0*/  IMAD.MOV.U32 R35, RZ, RZ, R22 ;  /* 0x000000ffff237224 */ /* 0x000fe400078e0016 */
[----:B------:R-:W-:-:S02]  /*3000*/  IMAD.MOV.U32 R38, RZ, RZ, R23 ;  /* 0x000000ffff267224 */ /* 0x000fc400078e0017 */
[----:B------:R-:W-:Y:S02]  /*3010*/  IMAD.MOV.U32 R9, RZ, RZ, R24 ;  /* 0x000000ffff097224 */ /* 0x000fe400078e0018 */
[----:B------:R-:W-:Y:S02]  /*3020*/  IMAD.MOV.U32 R34, RZ, RZ, R25 ;  /* 0x000000ffff227224 */ /* 0x000fe400078e0019 */
[----:B0-----:R-:W-:-:S07]  /*3030*/  IMAD.MOV.U32 R7, RZ, RZ, R26 ;  /* 0x000000ffff077224 */ /* 0x001fce00078e001a */
.L_x_4:
[----:B------:R-:W-:-:S04]  /*3040*/  IMAD.SHL.U32 R2, R40, 0x4, RZ ;  /* 0x0000000428027824 */ /* 0x000fc800078e00ff */
[----:B------:R-:W-:Y:S01]  /*3050*/  IMAD.IADD R29, R1, 0x1, R2 ;  /* 0x00000001011d7824 */ /* 0x000fe200078e0202 */
[----:B------:R-:W0:Y:S05]  /*3060*/  LDC.64 R10, c[0x3][R2] ;  /* 0x00c00000020a7b82 */ /* 0x000e2a0000000a00 */
[----:B------:R-:W0:Y:S01]  /*3070*/  LDL.128 R28, [R29] ;  /* 0x000000001d1c7983 */ /* 0x000e220000100c00 */
[C-C-:B------:R-:W-:Y:S01]  /*3080*/  SHF.L.W.U32.HI R32, R9.reuse, 0x1a, R9.reuse ;  /* 0x0000001a09207819 */ /* 0x140fe20000010e09 */
        /* <DEDUP_REMOVED lines=27> */
[----:B0-----:R-:W-:Y:S02]  /*3240*/  LOP3.LUT R2, R9, R7, R4, 0xb8, !PT ;  /* 0x0000000709027212 */ /* 0x001fe400078eb804 */
[----:B------:R-:W-:Y:S02]  /*3250*/  LOP3.LUT R39, R39, R35, R42, 0x96, !PT ;  /* 0x0000002327277212 */ /* 0x000fe400078e962a */
[----:B------:R-:W-:-:S02]  /*3260*/  SHF.L.W.U32.HI R11, R38, 0x1e, R38 ;  /* 0x0000001e260b7819 */ /* 0x000fc40000010e26 */
[C-C-:B------:R-:W-:Y:S02]  /*3270*/  SHF.L.W.U32.HI R28, R38.reuse, 0x13, R38.reuse ;  /* 0x00000013261c7819 */ /* 0x140fe40000010e26 */
[----:B------:R-:W-:Y:S02]  /*3280*/  SHF.L.W.U32.HI R29, R38, 0xa, R38 ;  /* 0x0000000a261d7819 */ /* 0x000fe40000010e26 */
[----:B------:R-:W-:Y:S02]  /*3290*/  IADD3 R39, PT, PT, R34, R39, R2 ;  /* 0x0000002722277210 */ /* 0x000fe40007ffe002 */
[----:B------:R-:W-:Y:S02]  /*32a0*/  LOP3.LUT R11, R29, R11, R28, 0x96, !PT ;  /* 0x0000000b1d0b7212 */ /* 0x000fe400078e961c */
[----:B------:R-:W-:Y:S02]  /*32b0*/  LOP3.LUT R35, R37, R36, R38, 0xe8, !PT ;  /* 0x0000002425237212 */ /* 0x000fe400078ee826 */
[----:B-1----:R-:W-:-:S02]  /*32c0*/  IADD3 R39, PT, PT, R30, R39, R32 ;  /* 0x000000271e277210 */ /* 0x002fc40007ffe020 */
[----:B------:R-:W-:-:S03]  /*32d0*/  IADD3 R35, PT, PT, R10, R11, R35 ;  /* 0x0000000b0a237210 */ /* 0x000fc60007ffe023 */
[----:B------:R-:W-:Y:S01]  /*32e0*/  IMAD.IADD R34, R39, 0x1, R36 ;  /* 0x0000000127227824 */ /* 0x000fe200078e0224 */
[C-C-:B------:R-:W-:Y:S02]  /*32f0*/  SHF.L.W.U32.HI R2, R35.reuse, 0x1e, R35.reuse ;  /* 0x0000001e23027819 */ /* 0x140fe40000010e23 */
[C-C-:B------:R-:W-:Y:S02]  /*3300*/  SHF.L.W.U32.HI R11, R35.reuse, 0x13, R35.reuse ;  /* 0x00000013230b7819 */ /* 0x140fe40000010e23 */
[--C-:B------:R-:W-:Y:S02]  /*3310*/  SHF.L.W.U32.HI R10, R35, 0xa, R35.reuse ;  /* 0x0000000a230a7819 */ /* 0x100fe40000010e23 */
[----:B------:R-:W-:Y:S02]  /*3320*/  LOP3.LUT R29, R38, R37, R35, 0xe8, !PT ;  /* 0x00000025261d7212 */ /* 0x000fe400078ee823 */
[----:B------:R-:W-:Y:S02]  /*3330*/  LOP3.LUT R2, R10, R2, R11, 0x96, !PT ;  /* 0x000000020a027212 */ /* 0x000fe400078e960b */
[----:B------:R-:W-:-:S02]  /*3340*/  SHF.L.W.U32.HI R10, R34, 0x1a, R34 ;  /* 0x0000001a220a7819 */ /* 0x000fc40000010e22 */
[C-C-:B------:R-:W-:Y:S02]  /*3350*/  SHF.L.W.U32.HI R11, R34.reuse, 0x15, R34.reuse ;  /* 0x00000015220b7819 */ /* 0x140fe40000010e22 */
[----:B------:R-:W-:Y:S02]  /*3360*/  SHF.L.W.U32.HI R28, R34, 0x7, R34 ;  /* 0x00000007221c7819 */ /* 0x000fe40000010e22 */
[----:B------:R-:W-:Y:S02]  /*3370*/  IADD3 R36, PT, PT, R39, R2, R29 ;  /* 0x0000000227247210 */ /* 0x000fe40007ffe01d */
[----:B------:R-:W-:Y:S02]  /*3380*/  LOP3.LUT R28, R28, R10, R11, 0x96, !PT ;  /* 0x0000000a1c1c7212 */ /* 0x000fe400078e960b */
[----:B------:R-:W-:Y:S02]  /*3390*/  LOP3.LUT R29, R4, R34, R7, 0xb8, !PT ;  /* 0x00000022041d7212 */ /* 0x000fe400078eb807 */
[----:B------:R-:W-:-:S02]  /*33a0*/  SHF.L.W.U32.HI R2, R36, 0x1e, R36 ;  /* 0x0000001e24027819 */ /* 0x000fc40000010e24 */
[----:B------:R-:W-:Y:S02]  /*33b0*/  IADD3 R28, PT, PT, R9, R28, R29 ;  /* 0x0000001c091c7210 */ /* 0x000fe40007ffe01d */
[C-C-:B------:R-:W-:Y:S02]  /*33c0*/  SHF.L.W.U32.HI R11, R36.reuse, 0x13, R36.reuse ;  /* 0x00000013240b7819 */ /* 0x140fe40000010e24 */
[--C-:B------:R-:W-:Y:S02]  /*33d0*/  SHF.L.W.U32.HI R10, R36, 0xa, R36.reuse ;  /* 0x0000000a240a7819 */ /* 0x100fe40000010e24 */
[----:B------:R-:W-:Y:S02]  /*33e0*/  IADD3 R28, PT, PT, R31, R28, R33 ;  /* 0x0000001c1f1c7210 */ /* 0x000fe40007ffe021 */
[----:B------:R-:W-:Y:S02]  /*33f0*/  LOP3.LUT R2, R10, R2, R11, 0x96, !PT ;  /* 0x000000020a027212 */ /* 0x000fe400078e960b */
[----:B------:R-:W-:Y:S01]  /*3400*/  LOP3.LUT R11, R35, R38, R36, 0xe8, !PT ;  /* 0x00000026230b7212 */ /* 0x000fe200078ee824 */
[----:B------:R-:W-:-:S03]  /*3410*/  IMAD.IADD R9, R28, 0x1, R37 ;  /* 0x000000011c097824 */ /* 0x000fc600078e0225 */
[----:B------:R-:W-:Y:S01]  /*3420*/  IADD3 R37, PT, PT, R28, R2, R11 ;  /* 0x000000021c257210 */ /* 0x000fe20007ffe00b */
[----:B------:R-:W-:Y:S06]  /*3430*/  @P0 BRA `(.L_x_4) ;  /* 0xfffffffc00000947 */ /* 0x000fec000383ffff */
[----:B------:R-:W-:Y:S01]  /*3440*/  IMAD.IADD R22, R22, 0x1, R35 ;  /* 0x0000000116167824 */ /* 0x000fe200078e0223 */
[----:B------:R0:W-:Y:S01]  /*3450*/  STS.128 [R0+0x50], R12 ;  /* 0x0000500c00007388 */ /* 0x0001e20000000c00 */
[----:B------:R-:W-:Y:S02]  /*3460*/  IMAD.IADD R23, R23, 0x1, R38 ;  /* 0x0000000117177824 */ /* 0x000fe400078e0226 */
[----:B------:R-:W-:Y:S01]  /*3470*/  IMAD.IADD R26, R26, 0x1, R7 ;  /* 0x000000011a1a7824 */ /* 0x000fe200078e0207 */
[----:B------:R-:W-:Y:S01]  /*3480*/  SHF.R.U32.HI R30, RZ, 0x18, R22 ;  /* 0x00000018ff1e7819 */ /* 0x000fe20000011616 */
[----:B------:R-:W-:Y:S01]  /*3490*/  IMAD.IADD R27, R27, 0x1, R4 ;  /* 0x000000011b1b7824 */ /* 0x000fe200078e0204 */
[----:B------:R-:W-:Y:S01]  /*34a0*/  SHF.R.U32.HI R7, RZ, 0x10, R22 ;  /* 0x00000010ff077819 */ /* 0x000fe20000011616 */
[----:B------:R-:W-:Y:S01]  /*34b0*/  IMAD.IADD R20, R20, 0x1, R37 ;  /* 0x0000000114147824 */ /* 0x000fe200078e0225 */
[--C-:B------:R-:W-:Y:S01]  /*34c0*/  SHF.R.U32.HI R31, RZ, 0x18, R23.reuse ;  /* 0x00000018ff1f7819 */ /* 0x100fe20000011617 */
[----:B------:R-:W-:Y:S01]  /*34d0*/  IMAD.IADD R21, R21, 0x1, R36 ;  /* 0x0000000115157824 */ /* 0x000fe200078e0224 */
[----:B------:R-:W-:Y:S01]  /*34e0*/  SHF.R.U32.HI R4, RZ, 0x10, R23 ;  /* 0x00000010ff047819 */ /* 0x000fe20000011617 */
[----:B------:R-:W-:Y:S01]  /*34f0*/  IMAD.IADD R24, R24, 0x1, R9 ;  /* 0x0000000118187824 */ /* 0x000fe200078e0209 */
[----:B------:R-:W-:Y:S01]  /*3500*/  PRMT R30, R30, 0x3340, R7 ;  /* 0x000033401e1e7816 */ /* 0x000fe20000000007 */
[----:B------:R-:W-:Y:S01]  /*3510*/  IMAD.IADD R25, R25, 0x1, R34 ;  /* 0x0000000119197824 */ /* 0x000fe200078e0222 */
[----:B------:R-:W-:Y:S01]  /*3520*/  PRMT R31, R31, 0x3340, R4 ;  /* 0x000033401f1f7816 */ /* 0x000fe20000000004 */
[----:B------:R1:W-:Y:S01]  /*3530*/  STS.128 [R0+0x60], R16 ;  /* 0x0000601000007388 */ /* 0x0003e20000000c00 */
[----:B------:R-:W-:-:S02]  /*3540*/  SHF.R.U32.HI R28, RZ, 0x18, R20 ;  /* 0x00000018ff1c7819 */ /* 0x000fc40000011614 */
[----:B0-----:R-:W-:Y:S02]  /*3550*/  CS2R R14, SRZ ;  /* 0x00000000000e7805 */ /* 0x001fe4000001ff00 */
[----:B------:R-:W-:Y:S01]  /*3560*/  SHF.R.U32.HI R9, RZ, 0x10, R20 ;  /* 0x00000010ff097819 */ /* 0x000fe20000011614 */
[----:B------:R-:W-:Y:S01]  /*3570*/  STL.128 [R1], R20 ;  /* 0x0000001401007387 */ /* 0x000fe20000100c00 */
[--C-:B------:R-:W-:Y:S02]  /*3580*/  SHF.R.U32.HI R29, RZ, 0x18, R21.reuse ;  /* 0x00000018ff1d7819 */ /* 0x100fe40000011615 */
[----:B------:R-:W-:Y:S01]  /*3590*/  SHF.R.U32.HI R2, RZ, 0x10, R21 ;  /* 0x00000010ff027819 */ /* 0x000fe20000011615 */
[----:B------:R0:W-:Y:S01]  /*35a0*/  STL.128 [R1+0x10], R24 ;  /* 0x0000101801007387 */ /* 0x0001e20000100c00 */
[--C-:B------:R-:W-:Y:S02]  /*35b0*/  SHF.R.U32.HI R13, RZ, 0x18, R24.reuse ;  /* 0x00000018ff0d7819 */ /* 0x100fe40000011618 */
[----:B------:R-:W-:-:S02]  /*35c0*/  SHF.R.U32.HI R10, RZ, 0x10, R24 ;  /* 0x00000010ff0a7819 */ /* 0x000fc40000011618 */
[----:B------:R-:W-:Y:S02]  /*35d0*/  SHF.R.U32.HI R7, RZ, 0x8, R24 ;  /* 0x00000008ff077819 */ /* 0x000fe40000011618 */
[----:B------:R-:W-:Y:S01]  /*35e0*/  SHF.R.U32.HI R4, RZ, 0x8, R25 ;  /* 0x00000008ff047819 */ /* 0x000fe20000011619 */
[----:B-1----:R-:W-:Y:S01]  /*35f0*/  IMAD.MOV.U32 R19, RZ, RZ, 0x100 ;  /* 0x00000100ff137424 */ /* 0x002fe200078e00ff */
[----:B------:R-:W-:Y:S02]  /*3600*/  PRMT R28, R28, 0x3340, R9 ;  /* 0x000033401c1c7816 */ /* 0x000fe40000000009 */
[----:B------:R-:W-:Y:S02]  /*3610*/  CS2R R16, SRZ ;  /* 0x0000000000107805 */ /* 0x000fe4000001ff00 */
[----:B------:R-:W-:Y:S01]  /*3620*/  PRMT R29, R29, 0x3340, R2 ;  /* 0x000033401d1d7816 */ /* 0x000fe20000000002 */
[----:B------:R-:W-:Y:S01]  /*3630*/  IMAD.MOV.U32 R18, RZ, RZ, RZ ;  /* 0x000000ffff127224 */ /* 0x000fe200078e00ff */
[----:B------:R-:W-:-:S02]  /*3640*/  PRMT R13, R13, 0x3340, R10 ;  /* 0x000033400d0d7816 */ /* 0x000fc4000000000a */
[----:B------:R-:W-:Y:S01]  /*3650*/  PRMT R32, R7, 0x3340, R24 ;  /* 0x0000334007207816 */ /* 0x000fe20000000018 */
[----:B0-----:R-:W-:Y:S01]  /*3660*/  IMAD.MOV.U32 R24, RZ, RZ, RZ ;  /* 0x000000ffff187224 */ /* 0x001fe200078e00ff */
[--C-:B------:R-:W-:Y:S01]  /*3670*/  PRMT R33, R4, 0x3340, R25.reuse ;  /* 0x0000334004217816 */ /* 0x100fe20000000019 */
[----:B------:R0:W-:Y:S01]  /*3680*/  STL.128 [R1+0x30], R16 ;  /* 0x0000301001007387 */ /* 0x0001e20000100c00 */
[--C-:B------:R-:W-:Y:S02]  /*3690*/  SHF.R.U32.HI R2, RZ, 0x18, R25.reuse ;  /* 0x00000018ff027819 */ /* 0x100fe40000011619 */
[----:B------:R-:W-:Y:S02]  /*36a0*/  SHF.R.U32.HI R9, RZ, 0x10, R25 ;  /* 0x00000010ff097819 */ /* 0x000fe40000011619 */
[--C-:B------:R-:W-:Y:S02]  /*36b0*/  SHF.R.U32.HI R34, RZ, 0x18, R26.reuse ;  /* 0x00000018ff227819 */ /* 0x100fe4000001161a */
[----:B------:R-:W-:-:S02]  /*36c0*/  SHF.R.U32.HI R7, RZ, 0x10, R26 ;  /* 0x00000010ff077819 */ /* 0x000fc4000001161a */
[--C-:B------:R-:W-:Y:S02]  /*36d0*/  SHF.R.U32.HI R4, RZ, 0x18, R27.reuse ;  /* 0x00000018ff047819 */ /* 0x100fe4000001161b */
[--C-:B------:R-:W-:Y:S02]  /*36e0*/  SHF.R.U32.HI R11, RZ, 0x10, R27.reuse ;  /* 0x00000010ff0b7819 */ /* 0x100fe4000001161b */
[----:B------:R-:W-:Y:S02]  /*36f0*/  SHF.R.U32.HI R10, RZ, 0x8, R27 ;  /* 0x00000008ff0a7819 */ /* 0x000fe4000001161b */
[----:B------:R-:W-:Y:S02]  /*3700*/  PRMT R2, R2, 0x3340, R9 ;  /* 0x0000334002027816 */ /* 0x000fe40000000009 */
[----:B------:R-:W-:Y:S02]  /*3710*/  PRMT R34, R34, 0x3340, R7 ;  /* 0x0000334022227816 */ /* 0x000fe40000000007 */
[----:B------:R-:W-:-:S02]  /*3720*/  PRMT R4, R4, 0x3340, R11 ;  /* 0x0000334004047816 */ /* 0x000fc4000000000b */
[----:B------:R-:W-:Y:S01]  /*3730*/  PRMT R35, R10, 0x3340, R27 ;  /* 0x000033400a237816 */ /* 0x000fe2000000001b */
[----:B------:R-:W-:Y:S01]  /*3740*/  IMAD.MOV.U32 R27, RZ, RZ, 0x100 ;  /* 0x00000100ff1b7424 */ /* 0x000fe200078e00ff */
[----:B------:R-:W-:Y:S02]  /*3750*/  SHF.R.U32.HI R12, RZ, 0x8, R23 ;  /* 0x00000008ff0c7819 */ /* 0x000fe40000011617 */
[----:B------:R-:W-:Y:S02]  /*3760*/  SHF.R.U32.HI R9, RZ, 0x8, R26 ;  /* 0x00000008ff097819 */ /* 0x000fe4000001161a */
[----:B------:R-:W-:Y:S02]  /*3770*/  SHF.R.U32.HI R7, RZ, 0x8, R20 ;  /* 0x00000008ff077819 */ /* 0x000fe40000011614 */
[----:B------:R-:W-:Y:S02]  /*3780*/  SHF.R.U32.HI R10, RZ, 0x8, R21 ;  /* 0x00000008ff0a7819 */ /* 0x000fe40000011615 */
[----:B------:R-:W-:-:S02]  /*3790*/  SHF.R.U32.HI R11, RZ, 0x8, R22 ;  /* 0x00000008ff0b7819 */ /* 0x000fc40000011616 */
[----:B------:R-:W-:Y:S02]  /*37a0*/  PRMT R12, R12, 0x3340, R23 ;  /* 0x000033400c0c7816 */ /* 0x000fe40000000017 */
[----:B------:R-:W-:Y:S01]  /*37b0*/  PRMT R9, R9, 0x3340, R26 ;  /* 0x0000334009097816 */ /* 0x000fe2000000001a */
[----:B------:R-:W-:Y:S01]  /*37c0*/  IMAD.MOV.U32 R26, RZ, RZ, RZ ;  /* 0x000000ffff1a7224 */ /* 0x000fe200078e00ff */
[----:B------:R-:W-:Y:S02]  /*37d0*/  PRMT R7, R7, 0x3340, R20 ;  /* 0x0000334007077816 */ /* 0x000fe40000000014 */
[----:B------:R-:W-:Y:S02]  /*37e0*/  PRMT R10, R10, 0x3340, R21 ;  /* 0x000033400a0a7816 */ /* 0x000fe40000000015 */
[----:B------:R-:W-:Y:S02]  /*37f0*/  PRMT R11, R11, 0x3340, R22 ;  /* 0x000033400b0b7816 */ /* 0x000fe40000000016 */
[----:B------:R-:W-:Y:S01]  /*3800*/  PRMT R31, R31, 0x5410, R12 ;  /* 0x000054101f1f7816 */ /* 0x000fe2000000000c */
[----:B------:R-:W-:Y:S01]  /*3810*/  IMAD.MOV.U32 R12, RZ, RZ, -0x80000000 ;  /* 0x80000000ff0c7424 */ /* 0x000fe200078e00ff */
[----:B------:R-:W-:Y:S01]  /*3820*/  PRMT R32, R13, 0x5410, R32 ;  /* 0x000054100d207816 */ /* 0x000fe20000000020 */
[----:B------:R-:W-:Y:S01]  /*3830*/  IMAD.MOV.U32 R13, RZ, RZ, RZ ;  /* 0x000000ffff0d7224 */ /* 0x000fe200078e00ff */
[----:B------:R-:W-:-:S02]  /*3840*/  PRMT R28, R28, 0x5410, R7 ;  /* 0x000054101c1c7816 */ /* 0x000fc40000000007 */
[----:B------:R-:W-:Y:S02]  /*3850*/  PRMT R29, R29, 0x5410, R10 ;  /* 0x000054101d1d7816 */ /* 0x000fe4000000000a */
[----:B------:R-:W-:Y:S01]  /*3860*/  PRMT R30, R30, 0x5410, R11 ;  /* 0x000054101e1e7816 */ /* 0x000fe2000000000b */
[----:B------:R0:W-:Y:S01]  /*3870*/  STL.128 [R1+0x20], R12 ;  /* 0x0000200c01007387 */ /* 0x0001e20000100c00 */
[----:B------:R-:W-:Y:S01]  /*3880*/  PRMT R33, R2, 0x5410, R33 ;  /* 0x0000541002217816 */ /* 0x000fe20000000021 */
[----:B------:R-:W-:Y:S01]  /*3890*/  IMAD.MOV.U32 R2, RZ, RZ, 0x10 ;  /* 0x00000010ff027424 */ /* 0x000fe200078e00ff */
[----:B------:R-:W-:Y:S01]  /*38a0*/  PRMT R34, R34, 0x5410, R9 ;  /* 0x0000541022227816 */ /* 0x000fe20000000009 */
[----:B------:R0:W-:Y:S01]  /*38b0*/  STS.128 [R0+0x70], R28 ;  /* 0x0000701c00007388 */ /* 0x0001e20000000c00 */
[----:B------:R-:W-:-:S05]  /*38c0*/  PRMT R35, R4, 0x5410, R35 ;  /* 0x0000541004237816 */ /* 0x000fca0000000023 */
[----:B------:R0:W-:Y:S02]  /*38d0*/  STS.128 [R0+0x80], R32 ;  /* 0x0000802000007388 */ /* 0x0001e40000000c00 */
.L_x_5:
[----:B-1----:R-:W-:-:S05]  /*38e0*/  VIADD R7, R2, 0xfffffff1 ;  /* 0xfffffff102077836 */ /* 0x002fca0000000000 */
[----:B------:R-:W-:-:S05]  /*38f0*/  LEA R7, R7, UR71, 0x2 ;  /* 0x0000004707077c11 */ /* 0x000fca000f8e10ff */
[----:B------:R-:W2:Y:S04]  /*3900*/  LDL R9, [R7] ;  /* 0x0000000007097983 */ /* 0x000ea80000100800 */
[----:B------:R-:W3:Y:S04]  /*3910*/  LDL.64 R10, [R7+0x4] ;  /* 0x00000400070a7983 */ /* 0x000ee80000100a00 */
[----:B0-----:R-:W4:Y:S04]  /*3920*/  LDL R19, [R7+0x20] ;  /* 0x0000200007137983 */ /* 0x001f280000100800 */
        /* <DEDUP_REMOVED lines=25> */
[--C-:B------:R-:W-:Y:S02]  /*3ac0*/  SHF.L.W.U32.HI R19, R4, 0xe, R4.reuse ;  /* 0x0000000e04137819 */ /* 0x100fe40000010e04 */
        /* <DEDUP_REMOVED lines=19> */
[----:B------:R-:W0:Y:S04]  /*3c00*/  LDL R17, [R20] ;  /* 0x0000000014117983 */ /* 0x000e280000100800 */
[----:B------:R-:W2:Y:S04]  /*3c10*/  LDL.64 R10, [R20+0x4] ;  /* 0x00000400140a7983 */ /* 0x000ea80000100a00 */
[----:B------:R-:W3:Y:S04]  /*3c20*/  LDL R23, [R20+0x20] ;  /* 0x0000200014177983 */ /* 0x000ee80000100800 */
[----:B------:R-:W4:Y:S04]  /*3c30*/  LDL.64 R18, [R20+0x24] ;  /* 0x0000240014127983 */ /* 0x000f280000100a00 */
[----:B------:R-:W5:Y:S01]  /*3c40*/  LDL R9, [R20+0xc] ;  /* 0x00000c0014097983 */ /* 0x000f620000100800 */
        /* <DEDUP_REMOVED lines=8> */
[C-C-:B0-----:R-:W-:Y:S02]  /*3cd0*/  SHF.L.W.U32.HI R7, R17.reuse, 0x19, R17.reuse ;  /* 0x0000001911077819 */ /* 0x141fe40000010e11 */
[--C-:B------:R-:W-:Y:S02]  /*3ce0*/  SHF.L.W.U32.HI R14, R17, 0xe, R17.reuse ;  /* 0x0000000e110e7819 */ /* 0x100fe40000010e11 */
[----:B------:R-:W-:Y:S02]  /*3cf0*/  SHF.R.U32.HI R13, RZ, 0x3, R17 ;  /* 0x00000003ff0d7819 */ /* 0x000fe40000011611 */
[C-C-:B--2---:R-:W-:Y:S02]  /*3d00*/  SHF.L.W.U32.HI R15, R10.reuse, 0x19, R10.reuse ;  /* 0x000000190a0f7819 */ /* 0x144fe40000010e0a */
[----:B------:R-:W-:-:S02]  /*3d10*/  SHF.L.W.U32.HI R24, R10, 0xe, R10 ;  /* 0x0000000e0a187819 */ /* 0x000fc40000010e0a */
[----:B------:R-:W-:Y:S02]  /*3d20*/  SHF.R.U32.HI R25, RZ, 0x3, R10 ;  /* 0x00000003ff197819 */ /* 0x000fe4000001160a */
[----:B------:R-:W-:Y:S02]  /*3d30*/  LOP3.LUT R7, R13, R7, R14, 0x96, !PT ;  /* 0x000000070d077212 */ /* 0x000fe400078e960e */
[----:B------:R-:W-:Y:S02]  /*3d40*/  LOP3.LUT R15, R25, R15, R24, 0x96, !PT ;  /* 0x0000000f190f7212 */ /* 0x000fe400078e9618 */
[----:B---3--:R-:W-:Y:S02]  /*3d50*/  IADD3 R7, PT, PT, R23, R7, R4 ;  /* 0x0000000717077210 */ /* 0x008fe40007ffe004 */
[----:B----4-:R-:W-:Y:S02]  /*3d60*/  IADD3 R17, PT, PT, R18, R15, R17 ;  /* 0x0000000f12117210 */ /* 0x010fe40007ffe011 */
[C---:B------:R-:W-:Y:S01]  /*3d70*/  SHF.L.W.U32.HI R13, R11.reuse, 0x19, R11 ;  /* 0x000000190b0d7819 */ /* 0x040fe20000010e0b */
[----:B------:R-:W-:Y:S01]  /*3d80*/  IMAD.IADD R16, R16, 0x1, R7 ;  /* 0x0000000110107824 */ /* 0x000fe200078e0207 */
[----:B------:R-:W-:Y:S01]  /*3d90*/  SHF.L.W.U32.HI R14, R11, 0xe, R11 ;  /* 0x0000000e0b0e7819 */ /* 0x000fe20000010e0b */
[----:B------:R-:W-:Y:S01]  /*3da0*/  IMAD.IADD R17, R26, 0x1, R17 ;  /* 0x000000011a117824 */ /* 0x000fe200078e0211 */
[----:B------:R-:W-:-:S02]  /*3db0*/  SHF.R.U32.HI R21, RZ, 0x3, R11 ;  /* 0x00000003ff157819 */ /* 0x000fc4000001160b */
[--C-:B-----5:R-:W-:Y:S02]  /*3dc0*/  SHF.L.W.U32.HI R15, R9, 0x19, R9.reuse ;  /* 0x00000019090f7819 */ /* 0x120fe40000010e09 */
        /* <DEDUP_REMOVED lines=11> */
[----:B------:R-:W-:-:S02]  /*3e80*/  IADD3 R13, PT, PT, R19, R13, R10 ;  /* 0x0000000d130d7210 */ /* 0x000fc40007ffe00a */
[----:B------:R-:W-:Y:S02]  /*3e90*/  LOP3.LUT R4, R14, R4, R7, 0x96, !PT ;  /* 0x000000040e047212 */ /* 0x000fe400078e9607 */
        /* <DEDUP_REMOVED lines=19> */
[C-C-:B--2---:R-:W-:Y:S02]  /*3fd0*/  SHF.L.W.U32.HI R12, R7.reuse, 0x19, R7.reuse ;  /* 0x00000019070c7819 */ /* 0x144fe40000010e07 */
[--C-:B------:R-:W-:Y:S02]  /*3fe0*/  SHF.L.W.U32.HI R13, R7, 0xe, R7.reuse ;  /* 0x0000000e070d7819 */ /* 0x100fe40000010e07 */
[----:B0-----:R-:W-:Y:S02]  /*3ff0*/  SHF.R.U32.HI R17, RZ, 0x3, R7 ;  /* 0x00000003ff117819 */ /* 0x001fe40000011607 */
        /* <DEDUP_REMOVED lines=9> */
[----:B------:R-:W-:Y:S01]  /*4090*/  SHF.L.W.U32.HI R20, R11, 0xe, R11 ;  /* 0x0000000e0b147819 */ /* 0x000fe20000010e0b */
        /* <DEDUP_REMOVED lines=14> */
[----:B------:R-:W-:Y:S01]  /*4180*/  VIADD R7, R2, 0xfffffffd ;  /* 0xfffffffd02077836 */ /* 0x000fe20000000000 */
[----:B------:R-:W-:-:S02]  /*4190*/  IADD3 R15, PT, PT, R15, R17, R10 ;  /* 0x000000110f0f7210 */ /* 0x000fc40007ffe00a */
        /* <DEDUP_REMOVED lines=11> */
[--C-:B------:R-:W-:Y:S01]  /*4250*/  SHF.L.W.U32.HI R18, R14, 0xf, R14.reuse ;  /* 0x0000000f0e127819 */ /* 0x100fe20000010e0e */
[----:B------:R-:W-:Y:S01]  /*4260*/  VIADD R2, R2, 0x10 ;  /* 0x0000001002027836 */ /* 0x000fe20000000000 */
[----:B------:R-:W-:-:S02]  /*4270*/  SHF.L.W.U32.HI R19, R14, 0xd, R14 ;  /* 0x0000000d0e137819 */ /* 0x000fc40000010e0e */
[----:B------:R-:W-:Y:S02]  /*4280*/  SHF.R.U32.HI R22, RZ, 0xa, R14 ;  /* 0x0000000aff167819 */ /* 0x000fe4000001160e */
[C-C-:B------:R-:W-:Y:S02]  /*4290*/  SHF.L.W.U32.HI R26, R15.reuse, 0xf, R15.reuse ;  /* 0x0000000f0f1a7819 */ /* 0x140fe40000010e0f */
[--C-:B------:R-:W-:Y:S02]  /*42a0*/  SHF.L.W.U32.HI R27, R15, 0xd, R15.reuse ;  /* 0x0000000d0f1b7819 */ /* 0x100fe40000010e0f */
[----:B------:R-:W-:Y:S02]  /*42b0*/  SHF.R.U32.HI R28, RZ, 0xa, R15 ;  /* 0x0000000aff1c7819 */ /* 0x000fe4000001160f */
[----:B------:R-:W-:Y:S02]  /*42c0*/  LOP3.LUT R18, R22, R18, R19, 0x96, !PT ;  /* 0x0000001216127212 */ /* 0x000fe400078e9613 */
[----:B------:R-:W-:-:S02]  /*42d0*/  LOP3.LUT R26, R28, R26, R27, 0x96, !PT ;  /* 0x0000001a1c1a7212 */ /* 0x000fc400078e961b */
[----:B------:R-:W-:Y:S02]  /*42e0*/  ISETP.NE.AND P0, PT, R2, 0x40, PT ;  /* 0x000000400200780c */ /* 0x000fe40003f05270 */
        /* <DEDUP_REMOVED lines=15> */
[C-C-:B-----5:R-:W-:Y:S02]  /*43e0*/  SHF.L.W.U32.HI R16, R20.reuse, 0xe, R20.reuse ;  /* 0x0000000e14107819 */ /* 0x160fe40000010e14 */
        /* <DEDUP_REMOVED lines=18> */
[----:B------:R-:W-:Y:S02]  /*4510*/  IMAD.MOV.U32 R16, RZ, RZ, 0x1f83d9ab ;  /* 0x1f83d9abff107424 */ /* 0x000fe400078e00ff */
[----:B------:R-:W-:Y:S02]  /*4520*/  IMAD.MOV.U32 R4, RZ, RZ, -0x64fa9774 ;  /* 0x9b05688cff047424 */ /* 0x000fe400078e00ff */
[----:B-1----:R-:W-:Y:S02]  /*4530*/  IMAD.MOV.U32 R7, RZ, RZ, 0x510e527f ;  /* 0x510e527fff077424 */ /* 0x002fe400078e00ff */
[----:B------:R-:W-:Y:S02]  /*4540*/  IMAD.MOV.U32 R18, RZ, RZ, -0x5ab00ac6 ;  /* 0xa54ff53aff127424 */ /* 0x000fe400078e00ff */
[----:B------:R-:W-:Y:S02]  /*4550*/  IMAD.MOV.U32 R22, RZ, RZ, 0x3c6ef372 ;  /* 0x3c6ef372ff167424 */ /* 0x000fe400078e00ff */
[----:B------:R-:W-:-:S02]  /*4560*/  IMAD.MOV.U32 R17, RZ, RZ, -0x4498517b ;  /* 0xbb67ae85ff117424 */ /* 0x000fc400078e00ff */
[----:B------:R-:W-:Y:S02]  /*4570*/  IMAD.MOV.U32 R19, RZ, RZ, 0x6a09e667 ;  /* 0x6a09e667ff137424 */ /* 0x000fe400078e00ff */
[----:B------:R-:W-:Y:S02]  /*4580*/  IMAD.MOV.U32 R9, RZ, RZ, 0x5be0cd19 ;  /* 0x5be0cd19ff097424 */ /* 0x000fe400078e00ff */
[----:B------:R-:W-:-:S07]  /*4590*/  IMAD.MOV.U32 R24, RZ, RZ, RZ ;  /* 0x000000ffff187224 */ /* 0x000fce00078e00ff */
.L_x_6:
        /* <DEDUP_REMOVED lines=46> */
[--C-:B------:R-:W-:Y:S02]  /*4880*/  SHF.L.W.U32.HI R12, R4, 0x7, R4.reuse ;  /* 0x00000007040c7819 */ /* 0x100fe40000010e04 */
        /* <DEDUP_REMOVED lines=17> */
[----:B------:R-:W0:Y:S02]  /*49a0*/  LDC.64 R14, c[0x0][0x388] ;  /* 0x0000e200ff0e7b82 */ /* 0x000e240000000a00 */
[----:B0-----:R-:W2:Y:S04]  /*49b0*/  LDG.E.CONSTANT R12, desc[UR40][R14.64+0x1c] ;  /* 0x00001c280e0c7981 */ /* 0x001ea8000c1e9900 */
[----:B------:R-:W3:Y:S04]  /*49c0*/  LDG.E.CONSTANT R13, desc[UR40][R14.64+0x18] ;  /* 0x000018280e0d7981 */ /* 0x000ee8000c1e9900 */
[----:B------:R-:W4:Y:S04]  /*49d0*/  LDG.E.CONSTANT R24, desc[UR40][R14.64+0x14] ;  /* 0x000014280e187981 */ /* 0x000f28000c1e9900 */
[----:B------:R-:W5:Y:S04]  /*49e0*/  LDG.E.CONSTANT R23, desc[UR40][R14.64+0x10] ;  /* 0x000010280e177981 */ /* 0x000f68000c1e9900 */
[----:B------:R-:W5:Y:S04]  /*49f0*/  LDG.E.CONSTANT R10, desc[UR40][R14.64+0xc] ;  /* 0x00000c280e0a7981 */ /* 0x000f68000c1e9900 */
[----:B------:R-:W5:Y:S04]  /*4a00*/  LDG.E.CONSTANT R21, desc[UR40][R14.64+0x8] ;  /* 0x000008280e157981 */ /* 0x000f68000c1e9900 */
[----:B------:R-:W5:Y:S04]  /*4a10*/  LDG.E.CONSTANT R2, desc[UR40][R14.64+0x4] ;  /* 0x000004280e027981 */ /* 0x000f68000c1e9900 */
[----:B------:R0:W5:Y:S01]  /*4a20*/  LDG.E.CONSTANT R11, desc[UR40][R14.64] ;  /* 0x000000280e0b7981 */ /* 0x000162000c1e9900 */
[----:B------:R-:W-:Y:S01]  /*4a30*/  VIADD R20, R19, 0x6a09e667 ;  /* 0x6a09e66713147836 */ /* 0x000fe20000000000 */
[----:B------:R-:W1:Y:S01]  /*4a40*/  LDCU UR17, c[0x0][0x370] ;  /* 0x00006e00ff1177ac */ /* 0x000e620008000800 */
[----:B------:R-:W-:-:S02]  /*4a50*/  VIADD R19, R17, 0xbb67ae85 ;  /* 0xbb67ae8511137836 */ /* 0x000fc40000000000 */
[----:B------:R-:W-:Y:S01]  /*4a60*/  VIADD R25, R22, 0x3c6ef372 ;  /* 0x3c6ef37216197836 */ /* 0x000fe20000000000 */
[--C-:B------:R-:W-:Y:S01]  /*4a70*/  SHF.R.U32.HI R17, RZ, 0x18, R20.reuse ;  /* 0x00000018ff117819 */ /* 0x100fe20000011614 */
[----:B------:R-:W-:Y:S01]  /*4a80*/  VIADD R7, R7, 0x510e527f ;  /* 0x510e527f07077836 */ /* 0x000fe20000000000 */
[----:B------:R-:W-:Y:S01]  /*4a90*/  SHF.R.U32.HI R26, RZ, 0x10, R20 ;  /* 0x00000010ff1a7819 */ /* 0x000fe20000011614 */
[----:B------:R-:W-:Y:S01]  /*4aa0*/  VIADD R18, R18, 0xa54ff53a ;  /* 0xa54ff53a12127836 */ /* 0x000fe20000000000 */
[--C-:B------:R-:W-:Y:S01]  /*4ab0*/  SHF.R.U32.HI R27, RZ, 0x18, R19.reuse ;  /* 0x00000018ff1b7819 */ /* 0x100fe20000011613 */
[----:B0-----:R-:W-:Y:S01]  /*4ac0*/  VIADD R15, R9, 0x5be0cd19 ;  /* 0x5be0cd19090f7836 */ /* 0x001fe20000000000 */
[----:B------:R-:W-:Y:S01]  /*4ad0*/  SHF.R.U32.HI R28, RZ, 0x10, R19 ;  /* 0x00000010ff1c7819 */ /* 0x000fe20000011613 */
[----:B------:R-:W-:Y:S01]  /*4ae0*/  VIADD R14, R16, 0x1f83d9ab ;  /* 0x1f83d9ab100e7836 */ /* 0x000fe20000000000 */
[----:B------:R-:W-:Y:S01]  /*4af0*/  PRMT R22, R17, 0x3340, R26 ;  /* 0x0000334011167816 */ /* 0x000fe2000000001a */
[----:B------:R-:W-:Y:S01]  /*4b00*/  VIADD R4, R4, 0x9b05688c ;  /* 0x9b05688c04047836 */ /* 0x000fe20000000000 */
[----:B------:R-:W-:-:S02]  /*4b10*/  PRMT R17, R27, 0x3340, R28 ;  /* 0x000033401b117816 */ /* 0x000fc4000000001c */
[--C-:B------:R-:W-:Y:S02]  /*4b20*/  SHF.R.U32.HI R27, RZ, 0x18, R25.reuse ;  /* 0x00000018ff1b7819 */ /* 0x100fe40000011619 */
[----:B------:R-:W-:Y:S01]  /*4b30*/  SHF.R.U32.HI R28, RZ, 0x10, R25 ;  /* 0x00000010ff1c7819 */ /* 0x000fe20000011619 */
[----:B-1----:R-:W-:Y:S01]  /*4b40*/  UIMAD UR17, UR72, UR17, URZ ;  /* 0x00000011481172a4 */ /* 0x002fe2000f8e02ff */
[----:B------:R-:W-:Y:S02]  /*4b50*/  SHF.R.U32.HI R26, RZ, 0x8, R19 ;  /* 0x00000008ff1a7819 */ /* 0x000fe40000011613 */
[----:B------:R-:W-:Y:S02]  /*4b60*/  SHF.R.U32.HI R30, RZ, 0x8, R15 ;  /* 0x00000008ff1e7819 */ /* 0x000fe4000001160f */
[----:B------:R-:W-:Y:S02]  /*4b70*/  PRMT R9, R27, 0x3340, R28 ;  /* 0x000033401b097816 */ /* 0x000fe4000000001c */
[----:B------:R-:W-:-:S02]  /*4b80*/  PRMT R16, R26, 0x3340, R19 ;  /* 0x000033401a107816 */ /* 0x000fc40000000013 */
[--C-:B------:R-:W-:Y:S02]  /*4b90*/  SHF.R.U32.HI R27, RZ, 0x18, R15.reuse ;  /* 0x00000018ff1b7819 */ /* 0x100fe4000001160f */
[--C-:B------:R-:W-:Y:S02]  /*4ba0*/  SHF.R.U32.HI R28, RZ, 0x10, R15.reuse ;  /* 0x00000010ff1c7819 */ /* 0x100fe4000001160f */
[----:B------:R-:W-:Y:S02]  /*4bb0*/  PRMT R30, R30, 0x3340, R15 ;  /* 0x000033401e1e7816 */ /* 0x000fe4000000000f */
[--C-:B------:R-:W-:Y:S02]  /*4bc0*/  SHF.R.U32.HI R19, RZ, 0x18, R14.reuse ;  /* 0x00000018ff137819 */ /* 0x100fe4000001160e */
[--C-:B------:R-:W-:Y:S02]  /*4bd0*/  SHF.R.U32.HI R26, RZ, 0x10, R14.reuse ;  /* 0x00000010ff1a7819 */ /* 0x100fe4000001160e */
[----:B------:R-:W-:-:S02]  /*4be0*/  SHF.R.U32.HI R15, RZ, 0x8, R14 ;  /* 0x00000008ff0f7819 */ /* 0x000fc4000001160e */
[----:B------:R-:W-:Y:S02]  /*4bf0*/  PRMT R31, R19, 0x3340, R26 ;  /* 0x00003340131f7816 */ /* 0x000fe4000000001a */
[----:B------:R-:W-:Y:S02]  /*4c00*/  PRMT R29, R27, 0x3340, R28 ;  /* 0x000033401b1d7816 */ /* 0x000fe4000000001c */
[----:B------:R-:W-:Y:S02]  /*4c10*/  PRMT R14, R15, 0x3340, R14 ;  /* 0x000033400f0e7816 */ /* 0x000fe4000000000e */
[----:B------:R-:W-:Y:S02]  /*4c20*/  PRMT R15, R29, 0x5410, R30 ;  /* 0x000054101d0f7816 */ /* 0x000fe4000000001e */
[----:B------:R-:W-:Y:S02]  /*4c30*/  PRMT R14, R31, 0x5410, R14 ;  /* 0x000054101f0e7816 */ /* 0x000fe4000000000e */
[----:B------:R-:W-:-:S02]  /*4c40*/  SHF.R.U32.HI R27, RZ, 0x18, R7 ;  /* 0x00000018ff1b7819 */ /* 0x000fc40000011607 */
[----:B------:R-:W-:Y:S02]  /*4c50*/  SHF.R.U32.HI R28, RZ, 0x10, R7 ;  /* 0x00000010ff1c7819 */ /* 0x000fe40000011607 */
[--C-:B------:R-:W-:Y:S02]  /*4c60*/  SHF.R.U32.HI R19, RZ, 0x18, R18.reuse ;  /* 0x00000018ff137819 */ /* 0x100fe40000011612 */
[----:B------:R-:W-:Y:S02]  /*4c70*/  SHF.R.U32.HI R26, RZ, 0x10, R18 ;  /* 0x00000010ff1a7819 */ /* 0x000fe40000011612 */
[----:B------:R-:W-:Y:S02]  /*4c80*/  PRMT R29, R27, 0x3340, R28 ;  /* 0x000033401b1d7816 */ /* 0x000fe4000000001c */
[----:B------:R-:W-:Y:S02]  /*4c90*/  SHF.R.U32.HI R27, RZ, 0x8, R4 ;  /* 0x00000008ff1b7819 */ /* 0x000fe40000011604 */
[----:B------:R-:W-:-:S02]  /*4ca0*/  PRMT R19, R19, 0x3340, R26 ;  /* 0x0000334013137816 */ /* 0x000fc4000000001a */
[----:B------:R-:W-:Y:S02]  /*4cb0*/  PRMT R17, R17, 0x5410, R16 ;  /* 0x0000541011117816 */ /* 0x000fe40000000010 */
[CC--:B--2---:R-:W-:Y:S02]  /*4cc0*/  ISETP.GE.U32.AND P3, PT, R15.reuse, R12.reuse, PT ;  /* 0x0000000c0f00720c */ /* 0x0c4fe40003f66070 */
[----:B------:R-:W-:Y:S02]  /*4cd0*/  ISETP.GT.U32.AND P1, PT, R15, R12, PT ;  /* 0x0000000c0f00720c */ /* 0x000fe40003f24070 */
[CC--:B---3--:R-:W-:Y:S02]  /*4ce0*/  ISETP.GT.U32.AND P2, PT, R14.reuse, R13.reuse, PT ;  /* 0x0000000d0e00720c */ /* 0x0c8fe40003f44070 */
[----:B------:R-:W-:Y:S02]  /*4cf0*/  ISETP.GE.U32.AND P0, PT, R14, R13, PT ;  /* 0x0000000d0e00720c */ /* 0x000fe40003f06070 */
[----:B------:R-:W-:-:S02]  /*4d00*/  SHF.R.U32.HI R12, RZ, 0x18, R4 ;  /* 0x00000018ff0c7819 */ /* 0x000fc40000011604 */
[--C-:B------:R-:W-:Y:S02]  /*4d10*/  SHF.R.U32.HI R13, RZ, 0x10, R4.reuse ;  /* 0x00000010ff0d7819 */ /* 0x100fe40000011604 */
[----:B------:R-:W-:Y:S02]  /*4d20*/  SEL R26, RZ, 0x1, !P1 ;  /* 0x00000001ff1a7807 */ /* 0x000fe40004800000 */
[----:B------:R-:W-:Y:S02]  /*4d30*/  PRMT R12, R12, 0x3340, R13 ;  /* 0x000033400c0c7816 */ /* 0x000fe4000000000d */
[----:B------:R-:W-:Y:S02]  /*4d40*/  PRMT R13, R27, 0x3340, R4 ;  /* 0x000033401b0d7816 */ /* 0x000fe40000000004 */
[----:B------:R-:W-:Y:S02]  /*4d50*/  SHF.R.U32.HI R4, RZ, 0x8, R7 ;  /* 0x00000008ff047819 */ /* 0x000fe40000011607 */
[----:B------:R-:W-:-:S02]  /*4d60*/  SEL R31, RZ, 0x1, !P2 ;  /* 0x00000001ff1f7807 */ /* 0x000fc40005000000 */
[----:B------:R-:W-:Y:S02]  /*4d70*/  SEL R26, R26, 0xffffffff, P3 ;  /* 0xffffffff1a1a7807 */ /* 0x000fe40001800000 */
[----:B------:R-:W-:Y:S02]  /*4d80*/  PRMT R13, R12, 0x5410, R13 ;  /* 0x000054100c0d7816 */ /* 0x000fe4000000000d */
[----:B------:R-:W-:Y:S01]  /*4d90*/  PRMT R4, R4, 0x3340, R7 ;  /* 0x0000334004047816 */ /* 0x000fe20000000007 */
[----:B------:R-:W-:Y:S01]  /*4da0*/  IMAD R26, R26, 0x2, R31 ;  /* 0x000000021a1a7824 */ /* 0x000fe200078e021f */
[-C--:B----4-:R-:W-:Y:S02]  /*4db0*/  ISETP.GT.U32.AND P1, PT, R13, R24.reuse, PT ;  /* 0x000000180d00720c */ /* 0x090fe40003f24070 */
[----:B------:R-:W-:Y:S01]  /*4dc0*/  SHF.R.U32.HI R27, RZ, 0x8, R18 ;  /* 0x00000008ff1b7819 */ /* 0x000fe20000011612 */
[----:B------:R-:W-:Y:S01]  /*4dd0*/  VIADD R7, R26, 0xffffffff ;  /* 0xffffffff1a077836 */ /* 0x000fe20000000000 */
[----:B------:R-:W-:Y:S01]  /*4de0*/  PRMT R12, R29, 0x5410, R4 ;  /* 0x000054101d0c7816 */ /* 0x000fe20000000004 */
[----:B------:R-:W-:Y:S01]  /*4df0*/  @P0 IMAD.MOV R7, RZ, RZ, R26 ;  /* 0x000000ffff070224 */ /* 0x000fe200078e021a */
[----:B------:R-:W-:-:S02]  /*4e00*/  ISETP.GE.U32.AND P2, PT, R13, R24, PT ;  /* 0x000000180d00720c */ /* 0x000fc40003f46070 */
[----:B------:R-:W-:Y:S01]  /*4e10*/  SEL R24, RZ, 0x1, !P1 ;  /* 0x00000001ff187807 */ /* 0x000fe20004800000 */
[----:B------:R-:W-:Y:S01]  /*4e20*/  STS.128 [R0+0x60], R12 ;  /* 0x0000600c00007388 */ /* 0x000fe20000000c00 */
[----:B------:R-:W-:Y:S02]  /*4e30*/  PRMT R18, R27, 0x3340, R18 ;  /* 0x000033401b127816 */ /* 0x000fe40000000012 */
[-C--:B-----5:R-:W-:Y:S02]  /*4e40*/  ISETP.GT.U32.AND P0, PT, R12, R23.reuse, PT ;  /* 0x000000170c00720c */ /* 0x0a0fe40003f04070 */
[----:B------:R-:W-:Y:S02]  /*4e50*/  SEL R24, R24, 0xffffffff, P2 ;  /* 0xffffffff18187807 */ /* 0x000fe40001000000 */
[----:B------:R-:W-:Y:S02]  /*4e60*/  PRMT R19, R19, 0x5410, R18 ;  /* 0x0000541013137816 */ /* 0x000fe40000000012 */
[----:B------:R-:W-:Y:S01]  /*4e70*/  ISETP.GE.U32.AND P1, PT, R12, R23, PT ;  /* 0x000000170c00720c */ /* 0x000fe20003f26070 */
[----:B------:R-:W-:Y:S01]  /*4e80*/  IMAD R24, R7, 0x2, R24 ;  /* 0x0000000207187824 */ /* 0x000fe200078e0218 */
[----:B------:R-:W-:-:S02]  /*4e90*/  SHF.R.U32.HI R4, RZ, 0x8, R25 ;  /* 0x00000008ff047819 */ /* 0x000fc40000011619 */
[----:B------:R-:W-:Y:S02]  /*4ea0*/  SEL R18, RZ, 0x1, !P0 ;  /* 0x00000001ff127807 */ /* 0x000fe40004000000 */
[----:B------:R-:W-:Y:S02]  /*4eb0*/  PRMT R4, R4, 0x3340, R25 ;  /* 0x0000334004047816 */ /* 0x000fe40000000019 */
[----:B------:R-:W-:Y:S02]  /*4ec0*/  SEL R7, R18, 0xffffffff, P1 ;  /* 0xffffffff12077807 */ /* 0x000fe40000800000 */
[----:B------:R-:W-:Y:S02]  /*4ed0*/  ISETP.GT.U32.AND P0, PT, R19, R10, PT ;  /* 0x0000000a1300720c */ /* 0x000fe40003f04070 */
[----:B------:R-:W-:Y:S01]  /*4ee0*/  PRMT R18, R9, 0x5410, R4 ;  /* 0x0000541009127816 */ /* 0x000fe20000000004 */
[----:B------:R-:W-:Y:S01]  /*4ef0*/  IMAD.U32 R4, R24, 0x2, R7 ;  /* 0x0000000218047824 */ /* 0x000fe200078e0007 */
[----:B------:R-:W-:-:S02]  /*4f00*/  SHF.R.U32.HI R7, RZ, 0x8, R20 ;  /* 0x00000008ff077819 */ /* 0x000fc40000011614 */
[----:B------:R-:W-:Y:S02]  /*4f10*/  ISETP.GE.U32.AND P1, PT, R19, R10, PT ;  /* 0x0000000a1300720c */ /* 0x000fe40003f26070 */
[----:B------:R-:W-:Y:S02]  /*4f20*/  SEL R9, RZ, 0x1, !P0 ;  /* 0x00000001ff097807 */ /* 0x000fe40004000000 */
[CC--:B------:R-:W-:Y:S02]  /*4f30*/  ISETP.GT.U32.AND P0, PT, R18.reuse, R21.reuse, PT ;  /* 0x000000151200720c */ /* 0x0c0fe40003f04070 */
[----:B------:R-:W-:Y:S02]  /*4f40*/  PRMT R7, R7, 0x3340, R20 ;  /* 0x0000334007077816 */ /* 0x000fe40000000014 */
[----:B------:R-:W-:Y:S02]  /*4f50*/  SEL R9, R9, 0xffffffff, P1 ;  /* 0xffffffff09097807 */ /* 0x000fe40000800000 */
[----:B------:R-:W-:-:S02]  /*4f60*/  ISETP.GE.U32.AND P1, PT, R18, R21, PT ;  /* 0x000000151200720c */ /* 0x000fc40003f26070 */
[----:B------:R-:W-:Y:S01]  /*4f70*/  SEL R10, RZ, 0x1, !P0 ;  /* 0x00000001ff0a7807 */ /* 0x000fe20004000000 */
[----:B------:R-:W-:Y:S01]  /*4f80*/  IMAD R9, R4, 0x2, R9 ;  /* 0x0000000204097824 */ /* 0x000fe200078e0209 */
[----:B------:R-:W-:Y:S01]  /*4f90*/  PRMT R16, R22, 0x5410, R7 ;  /* 0x0000541016107816 */ /* 0x000fe20000000007 */
[----:B------:R-:W0:Y:S01]  /*4fa0*/  LDC.64 R20, c[0x0][0x390] ;  /* 0x0000e400ff147b82 */ /* 0x000e220000000a00 */
[CC--:B------:R-:W-:Y:S02]  /*4fb0*/  ISETP.GT.U32.AND P0, PT, R17.reuse, R2.reuse, PT ;  /* 0x000000021100720c */ /* 0x0c0fe40003f04070 */
[----:B------:R-:W-:Y:S01]  /*4fc0*/  SEL R10, R10, 0xffffffff, P1 ;  /* 0xffffffff0a0a7807 */ /* 0x000fe20000800000 */
[----:B------:R-:W-:Y:S01]  /*4fd0*/  STS.128 [R0+0x50], R16 ;  /* 0x0000501000007388 */ /* 0x000fe20000000c00 */
[----:B------:R-:W-:Y:S02]  /*4fe0*/  ISETP.GE.U32.AND P2, PT, R17, R2, PT ;  /* 0x000000021100720c */ /* 0x000fe40003f46070 */
[----:B------:R-:W-:Y:S01]  /*4ff0*/  ISETP.GT.U32.AND P1, PT, R16, R11, PT ;  /* 0x0000000b1000720c */ /* 0x000fe20003f24070 */
[----:B------:R-:W-:Y:S01]  /*5000*/  IMAD.U32 R10, R9, 0x2, R10 ;  /* 0x00000002090a7824 */ /* 0x000fe200078e000a */
[----:B------:R-:W-:-:S02]  /*5010*/  SEL R2, RZ, 0x1, !P0 ;  /* 0x00000001ff027807 */ /* 0x000fc40004000000 */
[----:B------:R-:W-:Y:S02]  /*5020*/  ISETP.GE.U32.AND P0, PT, R16, R11, PT ;  /* 0x0000000b1000720c */ /* 0x000fe40003f06070 */
[----:B------:R-:W-:Y:S02]  /*5030*/  SEL R4, RZ, 0x1, !P1 ;  /* 0x00000001ff047807 */ /* 0x000fe40004800000 */
[----:B------:R-:W-:Y:S02]  /*5040*/  SEL R7, R2, 0xffffffff, P2 ;  /* 0xffffffff02077807 */ /* 0x000fe40001000000 */
[----:B------:R-:W-:-:S03]  /*5050*/  SEL R4, R4, 0xffffffff, P0 ;  /* 0xffffffff04047807 */ /* 0x000fc60000000000 */
[----:B------:R-:W-:-:S04]  /*5060*/  IMAD R7, R10, 0x2, R7 ;  /* 0x000000020a077824 */ /* 0x000fc800078e0207 */
[----:B------:R-:W-:-:S05]  /*5070*/  IMAD.U32 R4, R7, 0x2, R4 ;  /* 0x0000000207047824 */ /* 0x000fca00078e0004 */
[----:B------:R-:W-:-:S04]  /*5080*/  LOP3.LUT R4, RZ, R4, RZ, 0x33, !PT ;  /* 0x00000004ff047212 */ /* 0x000fc800078e33ff */
[----:B------:R-:W-:-:S05]  /*5090*/  SHF.R.U32.HI R11, RZ, 0x1f, R4 ;  /* 0x0000001fff0b7819 */ /* 0x000fca0000011604 */
[----:B0-----:R-:W-:-:S05]  /*50a0*/  IMAD.WIDE.U32 R10, R11, 0x4, R20 ;  /* 0x000000040b0a7825 */ /* 0x001fca00078e0014 */
[----:B------:R0:W-:Y:S02]  /*50b0*/  STG.E desc[UR40][R10.64], R3 ;  /* 0x000000030a007986 */ /* 0x0001e4000c101928 */
[----:B0-----:R-:W-:-:S05]  /*50c0*/  VIADD R3, R3, UR17 ;  /* 0x0000001103037c36 */ /* 0x001fca0008000000 */
[----:B------:R-:W-:-:S04]  /*50d0*/  LOP3.LUT R2, RZ, R3, RZ, 0x33, !PT ;  /* 0x00000003ff027212 */ /* 0x000fc800078e33ff */
[----:B------:R-:W-:-:S13]  /*50e0*/  ISETP.LT.U32.AND P0, PT, R2, UR17, PT ;  /* 0x0000001102007c0c */ /* 0x000fda000bf01070 */
[----:B------:R-:W-:Y:S05]  /*50f0*/  @!P0 BRA `(.L_x_7) ;  /* 0xffffffbc00548947 */ /* 0x000fea000383ffff */
[----:B------:R-:W-:Y:S05]  /*5100*/  BSYNC.RECONVERGENT B0 ;  /* 0x0000000000007941 */ /* 0x000fea0003800200 */
.L_x_0:
[----:B------:R-:W-:Y:S05]  /*5110*/  EXIT ;  /* 0x000000000000794d */ /* 0x000fea0003800000 */
.L_x_8:
[----:B------:R-:W-:-:S00]  /*5120*/  BRA `(.L_x_8) ;  /* 0xfffffffc00fc7947 */ /* 0x000fc0000383ffff */
[----:B------:R-:W-:-:S00]  /*5130*/  NOP ;  /* 0x0000000000007918 */ /* 0x000fc00000000000 */
        /* <DEDUP_REMOVED lines=12> */
.L_x_9:


//--------------------- .nv.shared._Z10find_nonceP6_blockPhPj --------------------------
	.section	.nv.shared._Z10find_nonceP6_blockPhPj,"aw",@nobits
	.sectionflags	@""
	.align	4
.nv.shared._Z10find_nonceP6_blockPhPj:
	.zero		19456


//--------------------- .nv.shared.reserved.0     --------------------------
	.section	.nv.shared.reserved.0,"aw",@nobits
	.weak		__nv_reservedSMEM_offset_0_alias
	.size		__nv_reservedSMEM_offset_0_alias, 0, 64
	.other		__nv_reservedSMEM_offset_0_alias,@"STO_CUDA_RESERVED_SHARED STV_DEFAULT"
__nv_reservedSMEM_offset_0_alias:
	.zero		0
	.zero		64


//--------------------- .nv.constant0._Z10find_nonceP6_blockPhPj --------------------------
	.section	.nv.constant0._Z10find_nonceP6_blockPhPj,"a",@progbits
	.sectionflags	@""
	.align	4
.nv.constant0._Z10find_nonceP6_blockPhPj:
	.zero		920


//--------------------- SYMBOLS --------------------------

	.type		.nv.reservedSmem.offset0,@object
	.size		.nv.reservedSmem.offset0,0x4
	.type		.nv.reservedSmem.cap,@object
	.size		.nv.reservedSmem.cap,0x4
